//
// Generated by NVIDIA NVVM Compiler
//
// Compiler Build ID: CL-36424714
// Cuda compilation tools, release 13.0, V13.0.88
// Based on NVVM 20.0.0
//

.version 9.0
.target sm_100
.address_size 64

	// .globl	_Z8ScalMultPKfS0_Pfi
.extern .func  (.param .b32 func_retval0) vprintf
(
	.param .b64 vprintf_param_0,
	.param .b64 vprintf_param_1
)
;
// _ZZ8ScalMultPKfS0_PfiE9arrShared has been demoted
// _ZZ11eval_y_rectPfS_E4temp has been demoted
// _ZZ12eval_y_trapzPfS_E4temp has been demoted
// _ZZ12eval_y_simpsPfS_S_E4temp has been demoted
.global .align 1 .b8 $str[24] = {45, 45, 45, 45, 45, 45, 45, 45, 45, 45, 45, 45, 45, 45, 45, 45, 45, 45, 45, 45, 45, 45, 10};
.global .align 1 .b8 $str$1[22] = {97, 91, 37, 100, 32, 42, 32, 37, 100, 32, 43, 32, 37, 100, 93, 32, 61, 32, 37, 102, 10};
.global .align 1 .b8 $str$2[22] = {98, 91, 37, 100, 32, 42, 32, 37, 100, 32, 43, 32, 37, 100, 93, 32, 61, 32, 37, 102, 10};

.visible .entry _Z8ScalMultPKfS0_Pfi(
	.param .u64 .ptr .align 1 _Z8ScalMultPKfS0_Pfi_param_0,
	.param .u64 .ptr .align 1 _Z8ScalMultPKfS0_Pfi_param_1,
	.param .u64 .ptr .align 1 _Z8ScalMultPKfS0_Pfi_param_2,
	.param .u32 _Z8ScalMultPKfS0_Pfi_param_3
)
{
	.local .align 8 .b8 	__local_depot0[24];
	.reg .b64 	%SP;
	.reg .b64 	%SPL;
	.reg .pred 	%p<2>;
	.reg .b32 	%r<14>;
	.reg .b32 	%f<263>;
	.reg .b64 	%rd<18>;
	.reg .b64 	%fd<3>;
	// demoted variable
	.shared .align 4 .b8 _ZZ8ScalMultPKfS0_PfiE9arrShared[512];
	mov.u64 	%SPL, __local_depot0;
	cvta.local.u64 	%SP, %SPL;
	ld.param.u64 	%rd2, [_Z8ScalMultPKfS0_Pfi_param_0];
	ld.param.u64 	%rd3, [_Z8ScalMultPKfS0_Pfi_param_1];
	ld.param.u64 	%rd1, [_Z8ScalMultPKfS0_Pfi_param_2];
	cvta.to.global.u64 	%rd4, %rd3;
	cvta.to.global.u64 	%rd5, %rd2;
	add.u64 	%rd6, %SP, 0;
	add.u64 	%rd7, %SPL, 0;
	mov.u64 	%rd8, $str;
	cvta.global.u64 	%rd9, %rd8;
	{ // callseq 0, 0
	.param .b64 param0;
	st.param.b64 	[param0], %rd9;
	.param .b64 param1;
	st.param.b64 	[param1], 0;
	.param .b32 retval0;
	call.uni (retval0), 
	vprintf, 
	(
	param0, 
	param1
	);
	ld.param.b32 	%r1, [retval0];
	} // callseq 0
	mov.u32 	%r3, %ctaid.x;
	mov.u32 	%r4, %ntid.x;
	mov.u32 	%r5, %tid.x;
	mad.lo.s32 	%r6, %r3, %r4, %r5;
	mul.wide.u32 	%rd10, %r6, 4;
	add.s64 	%rd11, %rd5, %rd10;
	ld.global.f32 	%f1, [%rd11];
	cvt.f64.f32 	%fd1, %f1;
	st.local.v2.u32 	[%rd7], {%r3, %r4};
	st.local.u32 	[%rd7+8], %r5;
	st.local.f64 	[%rd7+16], %fd1;
	mov.u64 	%rd12, $str$1;
	cvta.global.u64 	%rd13, %rd12;
	{ // callseq 1, 0
	.param .b64 param0;
	st.param.b64 	[param0], %rd13;
	.param .b64 param1;
	st.param.b64 	[param1], %rd6;
	.param .b32 retval0;
	call.uni (retval0), 
	vprintf, 
	(
	param0, 
	param1
	);
	ld.param.b32 	%r7, [retval0];
	} // callseq 1
	add.s64 	%rd14, %rd4, %rd10;
	ld.global.f32 	%f2, [%rd14];
	cvt.f64.f32 	%fd2, %f2;
	st.local.v2.u32 	[%rd7], {%r3, %r4};
	st.local.u32 	[%rd7+8], %r5;
	st.local.f64 	[%rd7+16], %fd2;
	mov.u64 	%rd15, $str$2;
	cvta.global.u64 	%rd16, %rd15;
	{ // callseq 2, 0
	.param .b64 param0;
	st.param.b64 	[param0], %rd16;
	.param .b64 param1;
	st.param.b64 	[param1], %rd6;
	.param .b32 retval0;
	call.uni (retval0), 
	vprintf, 
	(
	param0, 
	param1
	);
	ld.param.b32 	%r9, [retval0];
	} // callseq 2
	ld.global.f32 	%f3, [%rd11];
	ld.global.f32 	%f4, [%rd14];
	mul.f32 	%f5, %f3, %f4;
	shl.b32 	%r11, %r5, 2;
	mov.u32 	%r12, _ZZ8ScalMultPKfS0_PfiE9arrShared;
	add.s32 	%r13, %r12, %r11;
	st.shared.f32 	[%r13], %f5;
	bar.sync 	0;
	setp.ne.s32 	%p1, %r5, 0;
	@%p1 bra 	$L__BB0_2;
	cvta.to.global.u64 	%rd17, %rd1;
	ld.shared.f32 	%f6, [_ZZ8ScalMultPKfS0_PfiE9arrShared];
	add.f32 	%f7, %f6, 0f00000000;
	ld.shared.f32 	%f8, [_ZZ8ScalMultPKfS0_PfiE9arrShared+4];
	add.f32 	%f9, %f7, %f8;
	ld.shared.f32 	%f10, [_ZZ8ScalMultPKfS0_PfiE9arrShared+8];
	add.f32 	%f11, %f9, %f10;
	ld.shared.f32 	%f12, [_ZZ8ScalMultPKfS0_PfiE9arrShared+12];
	add.f32 	%f13, %f11, %f12;
	ld.shared.f32 	%f14, [_ZZ8ScalMultPKfS0_PfiE9arrShared+16];
	add.f32 	%f15, %f13, %f14;
	ld.shared.f32 	%f16, [_ZZ8ScalMultPKfS0_PfiE9arrShared+20];
	add.f32 	%f17, %f15, %f16;
	ld.shared.f32 	%f18, [_ZZ8ScalMultPKfS0_PfiE9arrShared+24];
	add.f32 	%f19, %f17, %f18;
	ld.shared.f32 	%f20, [_ZZ8ScalMultPKfS0_PfiE9arrShared+28];
	add.f32 	%f21, %f19, %f20;
	ld.shared.f32 	%f22, [_ZZ8ScalMultPKfS0_PfiE9arrShared+32];
	add.f32 	%f23, %f21, %f22;
	ld.shared.f32 	%f24, [_ZZ8ScalMultPKfS0_PfiE9arrShared+36];
	add.f32 	%f25, %f23, %f24;
	ld.shared.f32 	%f26, [_ZZ8ScalMultPKfS0_PfiE9arrShared+40];
	add.f32 	%f27, %f25, %f26;
	ld.shared.f32 	%f28, [_ZZ8ScalMultPKfS0_PfiE9arrShared+44];
	add.f32 	%f29, %f27, %f28;
	ld.shared.f32 	%f30, [_ZZ8ScalMultPKfS0_PfiE9arrShared+48];
	add.f32 	%f31, %f29, %f30;
	ld.shared.f32 	%f32, [_ZZ8ScalMultPKfS0_PfiE9arrShared+52];
	add.f32 	%f33, %f31, %f32;
	ld.shared.f32 	%f34, [_ZZ8ScalMultPKfS0_PfiE9arrShared+56];
	add.f32 	%f35, %f33, %f34;
	ld.shared.f32 	%f36, [_ZZ8ScalMultPKfS0_PfiE9arrShared+60];
	add.f32 	%f37, %f35, %f36;
	ld.shared.f32 	%f38, [_ZZ8ScalMultPKfS0_PfiE9arrShared+64];
	add.f32 	%f39, %f37, %f38;
	ld.shared.f32 	%f40, [_ZZ8ScalMultPKfS0_PfiE9arrShared+68];
	add.f32 	%f41, %f39, %f40;
	ld.shared.f32 	%f42, [_ZZ8ScalMultPKfS0_PfiE9arrShared+72];
	add.f32 	%f43, %f41, %f42;
	ld.shared.f32 	%f44, [_ZZ8ScalMultPKfS0_PfiE9arrShared+76];
	add.f32 	%f45, %f43, %f44;
	ld.shared.f32 	%f46, [_ZZ8ScalMultPKfS0_PfiE9arrShared+80];
	add.f32 	%f47, %f45, %f46;
	ld.shared.f32 	%f48, [_ZZ8ScalMultPKfS0_PfiE9arrShared+84];
	add.f32 	%f49, %f47, %f48;
	ld.shared.f32 	%f50, [_ZZ8ScalMultPKfS0_PfiE9arrShared+88];
	add.f32 	%f51, %f49, %f50;
	ld.shared.f32 	%f52, [_ZZ8ScalMultPKfS0_PfiE9arrShared+92];
	add.f32 	%f53, %f51, %f52;
	ld.shared.f32 	%f54, [_ZZ8ScalMultPKfS0_PfiE9arrShared+96];
	add.f32 	%f55, %f53, %f54;
	ld.shared.f32 	%f56, [_ZZ8ScalMultPKfS0_PfiE9arrShared+100];
	add.f32 	%f57, %f55, %f56;
	ld.shared.f32 	%f58, [_ZZ8ScalMultPKfS0_PfiE9arrShared+104];
	add.f32 	%f59, %f57, %f58;
	ld.shared.f32 	%f60, [_ZZ8ScalMultPKfS0_PfiE9arrShared+108];
	add.f32 	%f61, %f59, %f60;
	ld.shared.f32 	%f62, [_ZZ8ScalMultPKfS0_PfiE9arrShared+112];
	add.f32 	%f63, %f61, %f62;
	ld.shared.f32 	%f64, [_ZZ8ScalMultPKfS0_PfiE9arrShared+116];
	add.f32 	%f65, %f63, %f64;
	ld.shared.f32 	%f66, [_ZZ8ScalMultPKfS0_PfiE9arrShared+120];
	add.f32 	%f67, %f65, %f66;
	ld.shared.f32 	%f68, [_ZZ8ScalMultPKfS0_PfiE9arrShared+124];
	add.f32 	%f69, %f67, %f68;
	ld.shared.f32 	%f70, [_ZZ8ScalMultPKfS0_PfiE9arrShared+128];
	add.f32 	%f71, %f69, %f70;
	ld.shared.f32 	%f72, [_ZZ8ScalMultPKfS0_PfiE9arrShared+132];
	add.f32 	%f73, %f71, %f72;
	ld.shared.f32 	%f74, [_ZZ8ScalMultPKfS0_PfiE9arrShared+136];
	add.f32 	%f75, %f73, %f74;
	ld.shared.f32 	%f76, [_ZZ8ScalMultPKfS0_PfiE9arrShared+140];
	add.f32 	%f77, %f75, %f76;
	ld.shared.f32 	%f78, [_ZZ8ScalMultPKfS0_PfiE9arrShared+144];
	add.f32 	%f79, %f77, %f78;
	ld.shared.f32 	%f80, [_ZZ8ScalMultPKfS0_PfiE9arrShared+148];
	add.f32 	%f81, %f79, %f80;
	ld.shared.f32 	%f82, [_ZZ8ScalMultPKfS0_PfiE9arrShared+152];
	add.f32 	%f83, %f81, %f82;
	ld.shared.f32 	%f84, [_ZZ8ScalMultPKfS0_PfiE9arrShared+156];
	add.f32 	%f85, %f83, %f84;
	ld.shared.f32 	%f86, [_ZZ8ScalMultPKfS0_PfiE9arrShared+160];
	add.f32 	%f87, %f85, %f86;
	ld.shared.f32 	%f88, [_ZZ8ScalMultPKfS0_PfiE9arrShared+164];
	add.f32 	%f89, %f87, %f88;
	ld.shared.f32 	%f90, [_ZZ8ScalMultPKfS0_PfiE9arrShared+168];
	add.f32 	%f91, %f89, %f90;
	ld.shared.f32 	%f92, [_ZZ8ScalMultPKfS0_PfiE9arrShared+172];
	add.f32 	%f93, %f91, %f92;
	ld.shared.f32 	%f94, [_ZZ8ScalMultPKfS0_PfiE9arrShared+176];
	add.f32 	%f95, %f93, %f94;
	ld.shared.f32 	%f96, [_ZZ8ScalMultPKfS0_PfiE9arrShared+180];
	add.f32 	%f97, %f95, %f96;
	ld.shared.f32 	%f98, [_ZZ8ScalMultPKfS0_PfiE9arrShared+184];
	add.f32 	%f99, %f97, %f98;
	ld.shared.f32 	%f100, [_ZZ8ScalMultPKfS0_PfiE9arrShared+188];
	add.f32 	%f101, %f99, %f100;
	ld.shared.f32 	%f102, [_ZZ8ScalMultPKfS0_PfiE9arrShared+192];
	add.f32 	%f103, %f101, %f102;
	ld.shared.f32 	%f104, [_ZZ8ScalMultPKfS0_PfiE9arrShared+196];
	add.f32 	%f105, %f103, %f104;
	ld.shared.f32 	%f106, [_ZZ8ScalMultPKfS0_PfiE9arrShared+200];
	add.f32 	%f107, %f105, %f106;
	ld.shared.f32 	%f108, [_ZZ8ScalMultPKfS0_PfiE9arrShared+204];
	add.f32 	%f109, %f107, %f108;
	ld.shared.f32 	%f110, [_ZZ8ScalMultPKfS0_PfiE9arrShared+208];
	add.f32 	%f111, %f109, %f110;
	ld.shared.f32 	%f112, [_ZZ8ScalMultPKfS0_PfiE9arrShared+212];
	add.f32 	%f113, %f111, %f112;
	ld.shared.f32 	%f114, [_ZZ8ScalMultPKfS0_PfiE9arrShared+216];
	add.f32 	%f115, %f113, %f114;
	ld.shared.f32 	%f116, [_ZZ8ScalMultPKfS0_PfiE9arrShared+220];
	add.f32 	%f117, %f115, %f116;
	ld.shared.f32 	%f118, [_ZZ8ScalMultPKfS0_PfiE9arrShared+224];
	add.f32 	%f119, %f117, %f118;
	ld.shared.f32 	%f120, [_ZZ8ScalMultPKfS0_PfiE9arrShared+228];
	add.f32 	%f121, %f119, %f120;
	ld.shared.f32 	%f122, [_ZZ8ScalMultPKfS0_PfiE9arrShared+232];
	add.f32 	%f123, %f121, %f122;
	ld.shared.f32 	%f124, [_ZZ8ScalMultPKfS0_PfiE9arrShared+236];
	add.f32 	%f125, %f123, %f124;
	ld.shared.f32 	%f126, [_ZZ8ScalMultPKfS0_PfiE9arrShared+240];
	add.f32 	%f127, %f125, %f126;
	ld.shared.f32 	%f128, [_ZZ8ScalMultPKfS0_PfiE9arrShared+244];
	add.f32 	%f129, %f127, %f128;
	ld.shared.f32 	%f130, [_ZZ8ScalMultPKfS0_PfiE9arrShared+248];
	add.f32 	%f131, %f129, %f130;
	ld.shared.f32 	%f132, [_ZZ8ScalMultPKfS0_PfiE9arrShared+252];
	add.f32 	%f133, %f131, %f132;
	ld.shared.f32 	%f134, [_ZZ8ScalMultPKfS0_PfiE9arrShared+256];
	add.f32 	%f135, %f133, %f134;
	ld.shared.f32 	%f136, [_ZZ8ScalMultPKfS0_PfiE9arrShared+260];
	add.f32 	%f137, %f135, %f136;
	ld.shared.f32 	%f138, [_ZZ8ScalMultPKfS0_PfiE9arrShared+264];
	add.f32 	%f139, %f137, %f138;
	ld.shared.f32 	%f140, [_ZZ8ScalMultPKfS0_PfiE9arrShared+268];
	add.f32 	%f141, %f139, %f140;
	ld.shared.f32 	%f142, [_ZZ8ScalMultPKfS0_PfiE9arrShared+272];
	add.f32 	%f143, %f141, %f142;
	ld.shared.f32 	%f144, [_ZZ8ScalMultPKfS0_PfiE9arrShared+276];
	add.f32 	%f145, %f143, %f144;
	ld.shared.f32 	%f146, [_ZZ8ScalMultPKfS0_PfiE9arrShared+280];
	add.f32 	%f147, %f145, %f146;
	ld.shared.f32 	%f148, [_ZZ8ScalMultPKfS0_PfiE9arrShared+284];
	add.f32 	%f149, %f147, %f148;
	ld.shared.f32 	%f150, [_ZZ8ScalMultPKfS0_PfiE9arrShared+288];
	add.f32 	%f151, %f149, %f150;
	ld.shared.f32 	%f152, [_ZZ8ScalMultPKfS0_PfiE9arrShared+292];
	add.f32 	%f153, %f151, %f152;
	ld.shared.f32 	%f154, [_ZZ8ScalMultPKfS0_PfiE9arrShared+296];
	add.f32 	%f155, %f153, %f154;
	ld.shared.f32 	%f156, [_ZZ8ScalMultPKfS0_PfiE9arrShared+300];
	add.f32 	%f157, %f155, %f156;
	ld.shared.f32 	%f158, [_ZZ8ScalMultPKfS0_PfiE9arrShared+304];
	add.f32 	%f159, %f157, %f158;
	ld.shared.f32 	%f160, [_ZZ8ScalMultPKfS0_PfiE9arrShared+308];
	add.f32 	%f161, %f159, %f160;
	ld.shared.f32 	%f162, [_ZZ8ScalMultPKfS0_PfiE9arrShared+312];
	add.f32 	%f163, %f161, %f162;
	ld.shared.f32 	%f164, [_ZZ8ScalMultPKfS0_PfiE9arrShared+316];
	add.f32 	%f165, %f163, %f164;
	ld.shared.f32 	%f166, [_ZZ8ScalMultPKfS0_PfiE9arrShared+320];
	add.f32 	%f167, %f165, %f166;
	ld.shared.f32 	%f168, [_ZZ8ScalMultPKfS0_PfiE9arrShared+324];
	add.f32 	%f169, %f167, %f168;
	ld.shared.f32 	%f170, [_ZZ8ScalMultPKfS0_PfiE9arrShared+328];
	add.f32 	%f171, %f169, %f170;
	ld.shared.f32 	%f172, [_ZZ8ScalMultPKfS0_PfiE9arrShared+332];
	add.f32 	%f173, %f171, %f172;
	ld.shared.f32 	%f174, [_ZZ8ScalMultPKfS0_PfiE9arrShared+336];
	add.f32 	%f175, %f173, %f174;
	ld.shared.f32 	%f176, [_ZZ8ScalMultPKfS0_PfiE9arrShared+340];
	add.f32 	%f177, %f175, %f176;
	ld.shared.f32 	%f178, [_ZZ8ScalMultPKfS0_PfiE9arrShared+344];
	add.f32 	%f179, %f177, %f178;
	ld.shared.f32 	%f180, [_ZZ8ScalMultPKfS0_PfiE9arrShared+348];
	add.f32 	%f181, %f179, %f180;
	ld.shared.f32 	%f182, [_ZZ8ScalMultPKfS0_PfiE9arrShared+352];
	add.f32 	%f183, %f181, %f182;
	ld.shared.f32 	%f184, [_ZZ8ScalMultPKfS0_PfiE9arrShared+356];
	add.f32 	%f185, %f183, %f184;
	ld.shared.f32 	%f186, [_ZZ8ScalMultPKfS0_PfiE9arrShared+360];
	add.f32 	%f187, %f185, %f186;
	ld.shared.f32 	%f188, [_ZZ8ScalMultPKfS0_PfiE9arrShared+364];
	add.f32 	%f189, %f187, %f188;
	ld.shared.f32 	%f190, [_ZZ8ScalMultPKfS0_PfiE9arrShared+368];
	add.f32 	%f191, %f189, %f190;
	ld.shared.f32 	%f192, [_ZZ8ScalMultPKfS0_PfiE9arrShared+372];
	add.f32 	%f193, %f191, %f192;
	ld.shared.f32 	%f194, [_ZZ8ScalMultPKfS0_PfiE9arrShared+376];
	add.f32 	%f195, %f193, %f194;
	ld.shared.f32 	%f196, [_ZZ8ScalMultPKfS0_PfiE9arrShared+380];
	add.f32 	%f197, %f195, %f196;
	ld.shared.f32 	%f198, [_ZZ8ScalMultPKfS0_PfiE9arrShared+384];
	add.f32 	%f199, %f197, %f198;
	ld.shared.f32 	%f200, [_ZZ8ScalMultPKfS0_PfiE9arrShared+388];
	add.f32 	%f201, %f199, %f200;
	ld.shared.f32 	%f202, [_ZZ8ScalMultPKfS0_PfiE9arrShared+392];
	add.f32 	%f203, %f201, %f202;
	ld.shared.f32 	%f204, [_ZZ8ScalMultPKfS0_PfiE9arrShared+396];
	add.f32 	%f205, %f203, %f204;
	ld.shared.f32 	%f206, [_ZZ8ScalMultPKfS0_PfiE9arrShared+400];
	add.f32 	%f207, %f205, %f206;
	ld.shared.f32 	%f208, [_ZZ8ScalMultPKfS0_PfiE9arrShared+404];
	add.f32 	%f209, %f207, %f208;
	ld.shared.f32 	%f210, [_ZZ8ScalMultPKfS0_PfiE9arrShared+408];
	add.f32 	%f211, %f209, %f210;
	ld.shared.f32 	%f212, [_ZZ8ScalMultPKfS0_PfiE9arrShared+412];
	add.f32 	%f213, %f211, %f212;
	ld.shared.f32 	%f214, [_ZZ8ScalMultPKfS0_PfiE9arrShared+416];
	add.f32 	%f215, %f213, %f214;
	ld.shared.f32 	%f216, [_ZZ8ScalMultPKfS0_PfiE9arrShared+420];
	add.f32 	%f217, %f215, %f216;
	ld.shared.f32 	%f218, [_ZZ8ScalMultPKfS0_PfiE9arrShared+424];
	add.f32 	%f219, %f217, %f218;
	ld.shared.f32 	%f220, [_ZZ8ScalMultPKfS0_PfiE9arrShared+428];
	add.f32 	%f221, %f219, %f220;
	ld.shared.f32 	%f222, [_ZZ8ScalMultPKfS0_PfiE9arrShared+432];
	add.f32 	%f223, %f221, %f222;
	ld.shared.f32 	%f224, [_ZZ8ScalMultPKfS0_PfiE9arrShared+436];
	add.f32 	%f225, %f223, %f224;
	ld.shared.f32 	%f226, [_ZZ8ScalMultPKfS0_PfiE9arrShared+440];
	add.f32 	%f227, %f225, %f226;
	ld.shared.f32 	%f228, [_ZZ8ScalMultPKfS0_PfiE9arrShared+444];
	add.f32 	%f229, %f227, %f228;
	ld.shared.f32 	%f230, [_ZZ8ScalMultPKfS0_PfiE9arrShared+448];
	add.f32 	%f231, %f229, %f230;
	ld.shared.f32 	%f232, [_ZZ8ScalMultPKfS0_PfiE9arrShared+452];
	add.f32 	%f233, %f231, %f232;
	ld.shared.f32 	%f234, [_ZZ8ScalMultPKfS0_PfiE9arrShared+456];
	add.f32 	%f235, %f233, %f234;
	ld.shared.f32 	%f236, [_ZZ8ScalMultPKfS0_PfiE9arrShared+460];
	add.f32 	%f237, %f235, %f236;
	ld.shared.f32 	%f238, [_ZZ8ScalMultPKfS0_PfiE9arrShared+464];
	add.f32 	%f239, %f237, %f238;
	ld.shared.f32 	%f240, [_ZZ8ScalMultPKfS0_PfiE9arrShared+468];
	add.f32 	%f241, %f239, %f240;
	ld.shared.f32 	%f242, [_ZZ8ScalMultPKfS0_PfiE9arrShared+472];
	add.f32 	%f243, %f241, %f242;
	ld.shared.f32 	%f244, [_ZZ8ScalMultPKfS0_PfiE9arrShared+476];
	add.f32 	%f245, %f243, %f244;
	ld.shared.f32 	%f246, [_ZZ8ScalMultPKfS0_PfiE9arrShared+480];
	add.f32 	%f247, %f245, %f246;
	ld.shared.f32 	%f248, [_ZZ8ScalMultPKfS0_PfiE9arrShared+484];
	add.f32 	%f249, %f247, %f248;
	ld.shared.f32 	%f250, [_ZZ8ScalMultPKfS0_PfiE9arrShared+488];
	add.f32 	%f251, %f249, %f250;
	ld.shared.f32 	%f252, [_ZZ8ScalMultPKfS0_PfiE9arrShared+492];
	add.f32 	%f253, %f251, %f252;
	ld.shared.f32 	%f254, [_ZZ8ScalMultPKfS0_PfiE9arrShared+496];
	add.f32 	%f255, %f253, %f254;
	ld.shared.f32 	%f256, [_ZZ8ScalMultPKfS0_PfiE9arrShared+500];
	add.f32 	%f257, %f255, %f256;
	ld.shared.f32 	%f258, [_ZZ8ScalMultPKfS0_PfiE9arrShared+504];
	add.f32 	%f259, %f257, %f258;
	ld.shared.f32 	%f260, [_ZZ8ScalMultPKfS0_PfiE9arrShared+508];
	add.f32 	%f261, %f259, %f260;
	atom.global.add.f32 	%f262, [%rd17], %f261;
$L__BB0_2:
	ret;

}
	// .globl	_Z10eval_sqrtfPfS_
.visible .entry _Z10eval_sqrtfPfS_(
	.param .u64 .ptr .align 1 _Z10eval_sqrtfPfS__param_0,
	.param .u64 .ptr .align 1 _Z10eval_sqrtfPfS__param_1
)
{
	.reg .pred 	%p<2>;
	.reg .b32 	%r<5>;
	.reg .b32 	%f<3>;
	.reg .b64 	%rd<5>;

	ld.param.u64 	%rd1, [_Z10eval_sqrtfPfS__param_0];
	ld.param.u64 	%rd2, [_Z10eval_sqrtfPfS__param_1];
	mov.u32 	%r1, %ntid.x;
	mov.u32 	%r2, %ctaid.x;
	mov.u32 	%r3, %tid.x;
	mad.lo.s32 	%r4, %r1, %r2, %r3;
	setp.gt.s32 	%p1, %r4, 4095;
	@%p1 bra 	$L__BB1_2;
	cvta.to.global.u64 	%rd3, %rd1;
	cvta.to.global.u64 	%rd4, %rd2;
	ld.global.f32 	%f1, [%rd3];
	sqrt.rn.f32 	%f2, %f1;
	st.global.f32 	[%rd4], %f2;
$L__BB1_2:
	ret;

}
	// .globl	_Z6eval_xPfS_
.visible .entry _Z6eval_xPfS_(
	.param .u64 .ptr .align 1 _Z6eval_xPfS__param_0,
	.param .u64 .ptr .align 1 _Z6eval_xPfS__param_1
)
{
	.reg .pred 	%p<2>;
	.reg .b32 	%r<5>;
	.reg .b32 	%f<4>;
	.reg .b64 	%rd<7>;

	ld.param.u64 	%rd1, [_Z6eval_xPfS__param_0];
	ld.param.u64 	%rd2, [_Z6eval_xPfS__param_1];
	mov.u32 	%r2, %tid.x;
	mov.u32 	%r3, %ntid.x;
	mov.u32 	%r4, %ctaid.x;
	mad.lo.s32 	%r1, %r3, %r4, %r2;
	setp.gt.s32 	%p1, %r1, 4095;
	@%p1 bra 	$L__BB2_2;
	cvta.to.global.u64 	%rd3, %rd2;
	cvta.to.global.u64 	%rd4, %rd1;
	cvt.rn.f32.s32 	%f1, %r1;
	ld.global.f32 	%f2, [%rd3];
	mul.f32 	%f3, %f2, %f1;
	mul.wide.s32 	%rd5, %r1, 4;
	add.s64 	%rd6, %rd4, %rd5;
	st.global.f32 	[%rd6], %f3;
$L__BB2_2:
	ret;

}
	// .globl	_Z11eval_y_rectPfS_
.visible .entry _Z11eval_y_rectPfS_(
	.param .u64 .ptr .align 1 _Z11eval_y_rectPfS__param_0,
	.param .u64 .ptr .align 1 _Z11eval_y_rectPfS__param_1
)
{
	.reg .pred 	%p<21>;
	.reg .b32 	%r<39>;
	.reg .b32 	%f<151>;
	.reg .b64 	%rd<7>;
	// demoted variable
	.shared .align 4 .b8 _ZZ11eval_y_rectPfS_E4temp[512];
	ld.param.u64 	%rd2, [_Z11eval_y_rectPfS__param_0];
	ld.param.u64 	%rd1, [_Z11eval_y_rectPfS__param_1];
	cvta.to.global.u64 	%rd3, %rd2;
	mov.u32 	%r5, %ctaid.x;
	mov.u32 	%r6, %ntid.x;
	mov.u32 	%r7, %tid.x;
	mad.lo.s32 	%r8, %r5, %r6, %r7;
	mul.wide.u32 	%rd4, %r8, 4;
	add.s64 	%rd5, %rd3, %rd4;
	ld.global.f32 	%f20, [%rd5];
	shl.b32 	%r9, %r7, 2;
	mov.u32 	%r10, _ZZ11eval_y_rectPfS_E4temp;
	add.s32 	%r11, %r10, %r9;
	st.shared.f32 	[%r11], %f20;
	bar.sync 	0;
	setp.ne.s32 	%p1, %r7, 0;
	@%p1 bra 	$L__BB3_15;
	add.s32 	%r37, %r10, 8;
	mov.f32 	%f148, 0f00000000;
	mov.b32 	%r38, 4;
	ld.shared.f32 	%f147, [_ZZ11eval_y_rectPfS_E4temp];
$L__BB3_2:
	ld.shared.f32 	%f4, [%r37+-4];
	add.f32 	%f23, %f147, %f4;
	mul.f32 	%f5, %f23, 0f3F000000;
	abs.f32 	%f6, %f5;
	setp.eq.f32 	%p2, %f5, 0f3F800000;
	mov.f32 	%f149, 0f3F800000;
	@%p2 bra 	$L__BB3_7;
	setp.num.f32 	%p3, %f6, %f6;
	@%p3 bra 	$L__BB3_5;
	mov.f32 	%f79, 0f40000000;
	add.rn.f32 	%f149, %f5, %f79;
	bra.uni 	$L__BB3_7;
$L__BB3_5:
	setp.lt.f32 	%p4, %f6, 0f00800000;
	mul.f32 	%f24, %f6, 0f4B800000;
	selp.f32 	%f25, %f24, %f6, %p4;
	mov.b32 	%r15, %f25;
	add.s32 	%r16, %r15, -1060439283;
	and.b32  	%r17, %r16, -8388608;
	sub.s32 	%r18, %r15, %r17;
	mov.b32 	%f26, %r18;
	cvt.rn.f32.s32 	%f27, %r17;
	selp.f32 	%f28, 0fC1C00000, 0f00000000, %p4;
	fma.rn.f32 	%f29, %f27, 0f34000000, %f28;
	add.f32 	%f30, %f26, 0fBF800000;
	add.f32 	%f31, %f26, 0f3F800000;
	rcp.approx.ftz.f32 	%f32, %f31;
	add.f32 	%f33, %f30, %f30;
	mul.f32 	%f34, %f33, %f32;
	mul.f32 	%f35, %f34, %f34;
	neg.f32 	%f36, %f34;
	sub.f32 	%f37, %f30, %f34;
	add.f32 	%f38, %f37, %f37;
	fma.rn.f32 	%f39, %f36, %f30, %f38;
	mul.rn.f32 	%f40, %f32, %f39;
	fma.rn.f32 	%f41, %f35, 0f3A2C32E4, 0f3B52E7DB;
	fma.rn.f32 	%f42, %f41, %f35, 0f3C93BB73;
	fma.rn.f32 	%f43, %f42, %f35, 0f3DF6384F;
	mul.rn.f32 	%f44, %f43, %f35;
	fma.rn.f32 	%f45, %f34, 0f3FB8AA3B, %f29;
	mul.f32 	%f46, %f44, 0f40400000;
	sub.f32 	%f47, %f29, %f45;
	fma.rn.f32 	%f48, %f34, 0f3FB8AA3B, %f47;
	fma.rn.f32 	%f49, %f40, 0f3FB8AA3B, %f48;
	fma.rn.f32 	%f50, %f34, 0f32A55E34, %f49;
	fma.rn.f32 	%f51, %f46, %f40, %f50;
	fma.rn.f32 	%f52, %f44, %f34, %f51;
	add.rn.f32 	%f53, %f45, %f52;
	mov.f32 	%f54, 0f40000000;
	mul.rn.f32 	%f55, %f53, %f54;
	cvt.rni.f32.f32 	%f56, %f55;
	sub.f32 	%f57, %f55, %f56;
	neg.f32 	%f58, %f55;
	fma.rn.f32 	%f59, %f53, 0f40000000, %f58;
	neg.f32 	%f60, %f45;
	add.rn.f32 	%f61, %f53, %f60;
	neg.f32 	%f62, %f61;
	add.rn.f32 	%f63, %f52, %f62;
	fma.rn.f32 	%f64, %f63, 0f40000000, %f59;
	add.f32 	%f65, %f57, %f64;
	setp.gt.f32 	%p5, %f56, 0f00000000;
	selp.b32 	%r19, 0, -2097152000, %p5;
	setp.neu.f32 	%p6, %f5, 0f00000000;
	setp.neu.f32 	%p7, %f6, 0f7F800000;
	setp.lt.f32 	%p8, %f55, 0f00000000;
	selp.f32 	%f66, 0f00000000, 0f7F800000, %p8;
	abs.f32 	%f67, %f55;
	setp.gt.f32 	%p9, %f67, 0f43180000;
	cvt.rzi.s32.f32 	%r20, %f56;
	shl.b32 	%r21, %r20, 23;
	sub.s32 	%r22, %r21, %r19;
	mov.b32 	%f68, %r22;
	add.s32 	%r23, %r19, 2130706432;
	mov.b32 	%f69, %r23;
	fma.rn.f32 	%f70, %f65, 0f391FCB8E, 0f3AAF85ED;
	fma.rn.f32 	%f71, %f70, %f65, 0f3C1D9856;
	fma.rn.f32 	%f72, %f71, %f65, 0f3D6357BB;
	fma.rn.f32 	%f73, %f72, %f65, 0f3E75FDEC;
	fma.rn.f32 	%f74, %f73, %f65, 0f3F317218;
	fma.rn.f32 	%f75, %f74, %f65, 0f3F800000;
	mul.f32 	%f76, %f75, %f69;
	mul.f32 	%f77, %f76, %f68;
	selp.f32 	%f149, %f66, %f77, %p9;
	and.pred  	%p10, %p6, %p7;
	@%p10 bra 	$L__BB3_7;
	add.f32 	%f78, %f5, %f5;
	mov.b32 	%r24, %f78;
	and.b32  	%r25, %r24, 2147483647;
	mov.b32 	%f149, %r25;
$L__BB3_7:
	mov.f32 	%f80, 0f3F800000;
	sub.f32 	%f81, %f80, %f149;
	sqrt.rn.f32 	%f82, %f81;
	sub.f32 	%f83, %f4, %f147;
	fma.rn.f32 	%f11, %f82, %f83, %f148;
	setp.eq.s32 	%p11, %r38, 508;
	@%p11 bra 	$L__BB3_14;
	ld.shared.f32 	%f147, [%r37];
	add.f32 	%f85, %f4, %f147;
	mul.f32 	%f13, %f85, 0f3F000000;
	abs.f32 	%f14, %f13;
	setp.eq.f32 	%p12, %f13, 0f3F800000;
	mov.f32 	%f150, 0f3F800000;
	@%p12 bra 	$L__BB3_13;
	setp.nan.f32 	%p13, %f14, %f14;
	@%p13 bra 	$L__BB3_12;
	setp.lt.f32 	%p14, %f14, 0f00800000;
	mul.f32 	%f86, %f14, 0f4B800000;
	selp.f32 	%f87, %f86, %f14, %p14;
	mov.b32 	%r26, %f87;
	add.s32 	%r27, %r26, -1060439283;
	and.b32  	%r28, %r27, -8388608;
	sub.s32 	%r29, %r26, %r28;
	mov.b32 	%f88, %r29;
	cvt.rn.f32.s32 	%f89, %r28;
	selp.f32 	%f90, 0fC1C00000, 0f00000000, %p14;
	fma.rn.f32 	%f91, %f89, 0f34000000, %f90;
	add.f32 	%f92, %f88, 0fBF800000;
	add.f32 	%f93, %f88, 0f3F800000;
	rcp.approx.ftz.f32 	%f94, %f93;
	add.f32 	%f95, %f92, %f92;
	mul.f32 	%f96, %f95, %f94;
	mul.f32 	%f97, %f96, %f96;
	neg.f32 	%f98, %f96;
	sub.f32 	%f99, %f92, %f96;
	add.f32 	%f100, %f99, %f99;
	fma.rn.f32 	%f101, %f98, %f92, %f100;
	mul.rn.f32 	%f102, %f94, %f101;
	fma.rn.f32 	%f103, %f97, 0f3A2C32E4, 0f3B52E7DB;
	fma.rn.f32 	%f104, %f103, %f97, 0f3C93BB73;
	fma.rn.f32 	%f105, %f104, %f97, 0f3DF6384F;
	mul.rn.f32 	%f106, %f105, %f97;
	fma.rn.f32 	%f107, %f96, 0f3FB8AA3B, %f91;
	mul.f32 	%f108, %f106, 0f40400000;
	sub.f32 	%f109, %f91, %f107;
	fma.rn.f32 	%f110, %f96, 0f3FB8AA3B, %f109;
	fma.rn.f32 	%f111, %f102, 0f3FB8AA3B, %f110;
	fma.rn.f32 	%f112, %f96, 0f32A55E34, %f111;
	fma.rn.f32 	%f113, %f108, %f102, %f112;
	fma.rn.f32 	%f114, %f106, %f96, %f113;
	add.rn.f32 	%f115, %f107, %f114;
	mov.f32 	%f116, 0f40000000;
	mul.rn.f32 	%f117, %f115, %f116;
	cvt.rni.f32.f32 	%f118, %f117;
	sub.f32 	%f119, %f117, %f118;
	neg.f32 	%f120, %f117;
	fma.rn.f32 	%f121, %f115, 0f40000000, %f120;
	neg.f32 	%f122, %f107;
	add.rn.f32 	%f123, %f115, %f122;
	neg.f32 	%f124, %f123;
	add.rn.f32 	%f125, %f114, %f124;
	fma.rn.f32 	%f126, %f125, 0f40000000, %f121;
	add.f32 	%f127, %f119, %f126;
	setp.gt.f32 	%p15, %f118, 0f00000000;
	selp.b32 	%r30, 0, -2097152000, %p15;
	setp.neu.f32 	%p16, %f13, 0f00000000;
	setp.neu.f32 	%p17, %f14, 0f7F800000;
	setp.lt.f32 	%p18, %f117, 0f00000000;
	selp.f32 	%f128, 0f00000000, 0f7F800000, %p18;
	abs.f32 	%f129, %f117;
	setp.gt.f32 	%p19, %f129, 0f43180000;
	cvt.rzi.s32.f32 	%r31, %f118;
	shl.b32 	%r32, %r31, 23;
	sub.s32 	%r33, %r32, %r30;
	mov.b32 	%f130, %r33;
	add.s32 	%r34, %r30, 2130706432;
	mov.b32 	%f131, %r34;
	fma.rn.f32 	%f132, %f127, 0f391FCB8E, 0f3AAF85ED;
	fma.rn.f32 	%f133, %f132, %f127, 0f3C1D9856;
	fma.rn.f32 	%f134, %f133, %f127, 0f3D6357BB;
	fma.rn.f32 	%f135, %f134, %f127, 0f3E75FDEC;
	fma.rn.f32 	%f136, %f135, %f127, 0f3F317218;
	fma.rn.f32 	%f137, %f136, %f127, 0f3F800000;
	mul.f32 	%f138, %f137, %f131;
	mul.f32 	%f139, %f138, %f130;
	selp.f32 	%f150, %f128, %f139, %p19;
	and.pred  	%p20, %p16, %p17;
	@%p20 bra 	$L__BB3_13;
	add.f32 	%f140, %f13, %f13;
	mov.b32 	%r35, %f140;
	and.b32  	%r36, %r35, 2147483647;
	mov.b32 	%f150, %r36;
	bra.uni 	$L__BB3_13;
$L__BB3_12:
	mov.f32 	%f141, 0f40000000;
	add.rn.f32 	%f150, %f13, %f141;
$L__BB3_13:
	mov.f32 	%f142, 0f3F800000;
	sub.f32 	%f143, %f142, %f150;
	sqrt.rn.f32 	%f144, %f143;
	sub.f32 	%f145, %f147, %f4;
	fma.rn.f32 	%f148, %f144, %f145, %f11;
	add.s32 	%r38, %r38, 8;
	add.s32 	%r37, %r37, 8;
	bra.uni 	$L__BB3_2;
$L__BB3_14:
	cvta.to.global.u64 	%rd6, %rd1;
	atom.global.add.f32 	%f146, [%rd6], %f11;
$L__BB3_15:
	ret;

}
	// .globl	_Z12eval_y_trapzPfS_
.visible .entry _Z12eval_y_trapzPfS_(
	.param .u64 .ptr .align 1 _Z12eval_y_trapzPfS__param_0,
	.param .u64 .ptr .align 1 _Z12eval_y_trapzPfS__param_1
)
{
	.reg .pred 	%p<21>;
	.reg .b32 	%r<42>;
	.reg .b32 	%f<145>;
	.reg .b64 	%rd<7>;
	.reg .b64 	%fd<6>;
	// demoted variable
	.shared .align 4 .b8 _ZZ12eval_y_trapzPfS_E4temp[512];
	ld.param.u64 	%rd2, [_Z12eval_y_trapzPfS__param_0];
	ld.param.u64 	%rd1, [_Z12eval_y_trapzPfS__param_1];
	cvta.to.global.u64 	%rd3, %rd2;
	mov.u32 	%r5, %ctaid.x;
	mov.u32 	%r6, %ntid.x;
	mov.u32 	%r7, %tid.x;
	mad.lo.s32 	%r8, %r5, %r6, %r7;
	mul.wide.u32 	%rd4, %r8, 4;
	add.s64 	%rd5, %rd3, %rd4;
	ld.global.f32 	%f17, [%rd5];
	shl.b32 	%r9, %r7, 2;
	mov.u32 	%r10, _ZZ12eval_y_trapzPfS_E4temp;
	add.s32 	%r11, %r10, %r9;
	st.shared.f32 	[%r11], %f17;
	bar.sync 	0;
	setp.ne.s32 	%p1, %r7, 0;
	@%p1 bra 	$L__BB4_14;
	mov.f32 	%f142, 0f00000000;
	mov.b32 	%r41, 4;
	mov.b32 	%r40, 0;
	ld.shared.f32 	%f141, [_ZZ12eval_y_trapzPfS_E4temp];
$L__BB4_2:
	abs.f32 	%f4, %f141;
	setp.eq.f32 	%p2, %f141, 0f3F800000;
	mov.f32 	%f143, 0f3F800000;
	@%p2 bra 	$L__BB4_7;
	setp.num.f32 	%p3, %f4, %f4;
	@%p3 bra 	$L__BB4_5;
	mov.f32 	%f75, 0f40000000;
	add.rn.f32 	%f143, %f141, %f75;
	bra.uni 	$L__BB4_7;
$L__BB4_5:
	setp.lt.f32 	%p4, %f4, 0f00800000;
	mul.f32 	%f20, %f4, 0f4B800000;
	selp.f32 	%f21, %f20, %f4, %p4;
	mov.b32 	%r14, %f21;
	add.s32 	%r15, %r14, -1060439283;
	and.b32  	%r16, %r15, -8388608;
	sub.s32 	%r17, %r14, %r16;
	mov.b32 	%f22, %r17;
	cvt.rn.f32.s32 	%f23, %r16;
	selp.f32 	%f24, 0fC1C00000, 0f00000000, %p4;
	fma.rn.f32 	%f25, %f23, 0f34000000, %f24;
	add.f32 	%f26, %f22, 0fBF800000;
	add.f32 	%f27, %f22, 0f3F800000;
	rcp.approx.ftz.f32 	%f28, %f27;
	add.f32 	%f29, %f26, %f26;
	mul.f32 	%f30, %f29, %f28;
	mul.f32 	%f31, %f30, %f30;
	neg.f32 	%f32, %f30;
	sub.f32 	%f33, %f26, %f30;
	add.f32 	%f34, %f33, %f33;
	fma.rn.f32 	%f35, %f32, %f26, %f34;
	mul.rn.f32 	%f36, %f28, %f35;
	fma.rn.f32 	%f37, %f31, 0f3A2C32E4, 0f3B52E7DB;
	fma.rn.f32 	%f38, %f37, %f31, 0f3C93BB73;
	fma.rn.f32 	%f39, %f38, %f31, 0f3DF6384F;
	mul.rn.f32 	%f40, %f39, %f31;
	fma.rn.f32 	%f41, %f30, 0f3FB8AA3B, %f25;
	mul.f32 	%f42, %f40, 0f40400000;
	sub.f32 	%f43, %f25, %f41;
	fma.rn.f32 	%f44, %f30, 0f3FB8AA3B, %f43;
	fma.rn.f32 	%f45, %f36, 0f3FB8AA3B, %f44;
	fma.rn.f32 	%f46, %f30, 0f32A55E34, %f45;
	fma.rn.f32 	%f47, %f42, %f36, %f46;
	fma.rn.f32 	%f48, %f40, %f30, %f47;
	add.rn.f32 	%f49, %f41, %f48;
	mov.f32 	%f50, 0f40000000;
	mul.rn.f32 	%f51, %f49, %f50;
	cvt.rni.f32.f32 	%f52, %f51;
	sub.f32 	%f53, %f51, %f52;
	neg.f32 	%f54, %f51;
	fma.rn.f32 	%f55, %f49, 0f40000000, %f54;
	neg.f32 	%f56, %f41;
	add.rn.f32 	%f57, %f49, %f56;
	neg.f32 	%f58, %f57;
	add.rn.f32 	%f59, %f48, %f58;
	fma.rn.f32 	%f60, %f59, 0f40000000, %f55;
	add.f32 	%f61, %f53, %f60;
	setp.gt.f32 	%p5, %f52, 0f00000000;
	selp.b32 	%r18, 0, -2097152000, %p5;
	setp.neu.f32 	%p6, %f141, 0f00000000;
	setp.neu.f32 	%p7, %f4, 0f7F800000;
	setp.lt.f32 	%p8, %f51, 0f00000000;
	selp.f32 	%f62, 0f00000000, 0f7F800000, %p8;
	abs.f32 	%f63, %f51;
	setp.gt.f32 	%p9, %f63, 0f43180000;
	cvt.rzi.s32.f32 	%r19, %f52;
	shl.b32 	%r20, %r19, 23;
	sub.s32 	%r21, %r20, %r18;
	mov.b32 	%f64, %r21;
	add.s32 	%r22, %r18, 2130706432;
	mov.b32 	%f65, %r22;
	fma.rn.f32 	%f66, %f61, 0f391FCB8E, 0f3AAF85ED;
	fma.rn.f32 	%f67, %f66, %f61, 0f3C1D9856;
	fma.rn.f32 	%f68, %f67, %f61, 0f3D6357BB;
	fma.rn.f32 	%f69, %f68, %f61, 0f3E75FDEC;
	fma.rn.f32 	%f70, %f69, %f61, 0f3F317218;
	fma.rn.f32 	%f71, %f70, %f61, 0f3F800000;
	mul.f32 	%f72, %f71, %f65;
	mul.f32 	%f73, %f72, %f64;
	selp.f32 	%f143, %f62, %f73, %p9;
	and.pred  	%p10, %p6, %p7;
	@%p10 bra 	$L__BB4_7;
	add.f32 	%f74, %f141, %f141;
	mov.b32 	%r23, %f74;
	and.b32  	%r24, %r23, 2147483647;
	mov.b32 	%f143, %r24;
$L__BB4_7:
	mov.f32 	%f144, 0f3F800000;
	sub.f32 	%f9, %f144, %f143;
	add.s32 	%r26, %r10, %r41;
	ld.shared.f32 	%f141, [%r26];
	abs.f32 	%f11, %f141;
	setp.eq.f32 	%p11, %f141, 0f3F800000;
	@%p11 bra 	$L__BB4_12;
	setp.num.f32 	%p12, %f11, %f11;
	@%p12 bra 	$L__BB4_10;
	mov.f32 	%f132, 0f40000000;
	add.rn.f32 	%f144, %f141, %f132;
	bra.uni 	$L__BB4_12;
$L__BB4_10:
	setp.lt.f32 	%p13, %f11, 0f00800000;
	mul.f32 	%f77, %f11, 0f4B800000;
	selp.f32 	%f78, %f77, %f11, %p13;
	mov.b32 	%r27, %f78;
	add.s32 	%r28, %r27, -1060439283;
	and.b32  	%r29, %r28, -8388608;
	sub.s32 	%r30, %r27, %r29;
	mov.b32 	%f79, %r30;
	cvt.rn.f32.s32 	%f80, %r29;
	selp.f32 	%f81, 0fC1C00000, 0f00000000, %p13;
	fma.rn.f32 	%f82, %f80, 0f34000000, %f81;
	add.f32 	%f83, %f79, 0fBF800000;
	add.f32 	%f84, %f79, 0f3F800000;
	rcp.approx.ftz.f32 	%f85, %f84;
	add.f32 	%f86, %f83, %f83;
	mul.f32 	%f87, %f86, %f85;
	mul.f32 	%f88, %f87, %f87;
	neg.f32 	%f89, %f87;
	sub.f32 	%f90, %f83, %f87;
	add.f32 	%f91, %f90, %f90;
	fma.rn.f32 	%f92, %f89, %f83, %f91;
	mul.rn.f32 	%f93, %f85, %f92;
	fma.rn.f32 	%f94, %f88, 0f3A2C32E4, 0f3B52E7DB;
	fma.rn.f32 	%f95, %f94, %f88, 0f3C93BB73;
	fma.rn.f32 	%f96, %f95, %f88, 0f3DF6384F;
	mul.rn.f32 	%f97, %f96, %f88;
	fma.rn.f32 	%f98, %f87, 0f3FB8AA3B, %f82;
	mul.f32 	%f99, %f97, 0f40400000;
	sub.f32 	%f100, %f82, %f98;
	fma.rn.f32 	%f101, %f87, 0f3FB8AA3B, %f100;
	fma.rn.f32 	%f102, %f93, 0f3FB8AA3B, %f101;
	fma.rn.f32 	%f103, %f87, 0f32A55E34, %f102;
	fma.rn.f32 	%f104, %f99, %f93, %f103;
	fma.rn.f32 	%f105, %f97, %f87, %f104;
	add.rn.f32 	%f106, %f98, %f105;
	mov.f32 	%f107, 0f40000000;
	mul.rn.f32 	%f108, %f106, %f107;
	cvt.rni.f32.f32 	%f109, %f108;
	sub.f32 	%f110, %f108, %f109;
	neg.f32 	%f111, %f108;
	fma.rn.f32 	%f112, %f106, 0f40000000, %f111;
	neg.f32 	%f113, %f98;
	add.rn.f32 	%f114, %f106, %f113;
	neg.f32 	%f115, %f114;
	add.rn.f32 	%f116, %f105, %f115;
	fma.rn.f32 	%f117, %f116, 0f40000000, %f112;
	add.f32 	%f118, %f110, %f117;
	setp.gt.f32 	%p14, %f109, 0f00000000;
	selp.b32 	%r31, 0, -2097152000, %p14;
	setp.neu.f32 	%p15, %f141, 0f00000000;
	setp.neu.f32 	%p16, %f11, 0f7F800000;
	setp.lt.f32 	%p17, %f108, 0f00000000;
	selp.f32 	%f119, 0f00000000, 0f7F800000, %p17;
	abs.f32 	%f120, %f108;
	setp.gt.f32 	%p18, %f120, 0f43180000;
	cvt.rzi.s32.f32 	%r32, %f109;
	shl.b32 	%r33, %r32, 23;
	sub.s32 	%r34, %r33, %r31;
	mov.b32 	%f121, %r34;
	add.s32 	%r35, %r31, 2130706432;
	mov.b32 	%f122, %r35;
	fma.rn.f32 	%f123, %f118, 0f391FCB8E, 0f3AAF85ED;
	fma.rn.f32 	%f124, %f123, %f118, 0f3C1D9856;
	fma.rn.f32 	%f125, %f124, %f118, 0f3D6357BB;
	fma.rn.f32 	%f126, %f125, %f118, 0f3E75FDEC;
	fma.rn.f32 	%f127, %f126, %f118, 0f3F317218;
	fma.rn.f32 	%f128, %f127, %f118, 0f3F800000;
	mul.f32 	%f129, %f128, %f122;
	mul.f32 	%f130, %f129, %f121;
	selp.f32 	%f144, %f119, %f130, %p18;
	and.pred  	%p19, %p15, %p16;
	@%p19 bra 	$L__BB4_12;
	add.f32 	%f131, %f141, %f141;
	mov.b32 	%r36, %f131;
	and.b32  	%r37, %r36, 2147483647;
	mov.b32 	%f144, %r37;
$L__BB4_12:
	mov.f32 	%f133, 0f3F800000;
	sub.f32 	%f134, %f133, %f144;
	sqrt.rn.f32 	%f135, %f134;
	sqrt.rn.f32 	%f136, %f9;
	add.f32 	%f137, %f136, %f135;
	cvt.f64.f32 	%fd1, %f137;
	mul.f64 	%fd2, %fd1, 0d3FE0000000000000;
	add.s32 	%r39, %r10, %r40;
	ld.shared.f32 	%f138, [%r39];
	sub.f32 	%f139, %f141, %f138;
	cvt.f64.f32 	%fd3, %f139;
	cvt.f64.f32 	%fd4, %f142;
	fma.rn.f64 	%fd5, %fd2, %fd3, %fd4;
	cvt.rn.f32.f64 	%f142, %fd5;
	add.s32 	%r41, %r41, 4;
	add.s32 	%r40, %r40, 4;
	setp.ne.s32 	%p20, %r41, 512;
	@%p20 bra 	$L__BB4_2;
	cvta.to.global.u64 	%rd6, %rd1;
	atom.global.add.f32 	%f140, [%rd6], %f142;
$L__BB4_14:
	ret;

}
	// .globl	_Z12eval_y_simpsPfS_S_
.visible .entry _Z12eval_y_simpsPfS_S_(
	.param .u64 .ptr .align 1 _Z12eval_y_simpsPfS_S__param_0,
	.param .u64 .ptr .align 1 _Z12eval_y_simpsPfS_S__param_1,
	.param .u64 .ptr .align 1 _Z12eval_y_simpsPfS_S__param_2
)
{
	.reg .pred 	%p<26>;
	.reg .b32 	%r<42>;
	.reg .b32 	%f<150>;
	.reg .b64 	%rd<9>;
	.reg .b64 	%fd<10>;
	// demoted variable
	.shared .align 4 .b8 _ZZ12eval_y_simpsPfS_S_E4temp[512];
	ld.param.u64 	%rd3, [_Z12eval_y_simpsPfS_S__param_0];
	ld.param.u64 	%rd1, [_Z12eval_y_simpsPfS_S__param_1];
	ld.param.u64 	%rd2, [_Z12eval_y_simpsPfS_S__param_2];
	cvta.to.global.u64 	%rd4, %rd3;
	mov.u32 	%r5, %ctaid.x;
	mov.u32 	%r6, %ntid.x;
	mov.u32 	%r7, %tid.x;
	mad.lo.s32 	%r8, %r5, %r6, %r7;
	mul.wide.u32 	%rd5, %r8, 4;
	add.s64 	%rd6, %rd4, %rd5;
	ld.global.f32 	%f19, [%rd6];
	shl.b32 	%r9, %r7, 2;
	mov.u32 	%r10, _ZZ12eval_y_simpsPfS_S_E4temp;
	add.s32 	%r11, %r10, %r9;
	st.shared.f32 	[%r11], %f19;
	bar.sync 	0;
	setp.ne.s32 	%p1, %r7, 0;
	@%p1 bra 	$L__BB5_19;
	cvta.to.global.u64 	%rd7, %rd1;
	ld.global.f32 	%f21, [%rd7];
	cvt.f64.f32 	%fd3, %f21;
	add.s32 	%r41, %r10, 4;
	div.rn.f64 	%fd1, %fd3, 0d4008000000000000;
	mov.f32 	%f146, 0f00000000;
	mov.b32 	%r40, 0;
$L__BB5_2:
	mov.u32 	%r1, %r40;
	ld.shared.f32 	%f2, [%r41+-4];
	abs.f32 	%f3, %f2;
	setp.lt.f32 	%p2, %f3, 0f00800000;
	mul.f32 	%f23, %f3, 0f4B800000;
	selp.f32 	%f24, %f23, %f3, %p2;
	selp.f32 	%f25, 0fC1C00000, 0f00000000, %p2;
	mov.b32 	%r15, %f24;
	add.s32 	%r16, %r15, -1060439283;
	and.b32  	%r17, %r16, -8388608;
	sub.s32 	%r18, %r15, %r17;
	mov.b32 	%f26, %r18;
	cvt.rn.f32.s32 	%f27, %r17;
	fma.rn.f32 	%f28, %f27, 0f34000000, %f25;
	add.f32 	%f29, %f26, 0fBF800000;
	add.f32 	%f30, %f26, 0f3F800000;
	rcp.approx.ftz.f32 	%f31, %f30;
	add.f32 	%f32, %f29, %f29;
	mul.f32 	%f33, %f32, %f31;
	mul.f32 	%f34, %f33, %f33;
	sub.f32 	%f35, %f29, %f33;
	add.f32 	%f36, %f35, %f35;
	neg.f32 	%f37, %f33;
	fma.rn.f32 	%f38, %f37, %f29, %f36;
	mul.rn.f32 	%f39, %f31, %f38;
	fma.rn.f32 	%f40, %f34, 0f3A2C32E4, 0f3B52E7DB;
	fma.rn.f32 	%f41, %f40, %f34, 0f3C93BB73;
	fma.rn.f32 	%f42, %f41, %f34, 0f3DF6384F;
	mul.rn.f32 	%f43, %f42, %f34;
	fma.rn.f32 	%f44, %f33, 0f3FB8AA3B, %f28;
	sub.f32 	%f45, %f28, %f44;
	fma.rn.f32 	%f46, %f33, 0f3FB8AA3B, %f45;
	fma.rn.f32 	%f47, %f39, 0f3FB8AA3B, %f46;
	fma.rn.f32 	%f48, %f33, 0f32A55E34, %f47;
	mul.f32 	%f49, %f43, 0f40400000;
	fma.rn.f32 	%f50, %f49, %f39, %f48;
	fma.rn.f32 	%f51, %f43, %f33, %f50;
	add.rn.f32 	%f52, %f44, %f51;
	neg.f32 	%f53, %f44;
	add.rn.f32 	%f54, %f52, %f53;
	neg.f32 	%f55, %f54;
	add.rn.f32 	%f56, %f51, %f55;
	mov.f32 	%f57, 0f40000000;
	mul.rn.f32 	%f58, %f52, %f57;
	neg.f32 	%f59, %f58;
	fma.rn.f32 	%f60, %f52, 0f40000000, %f59;
	fma.rn.f32 	%f61, %f56, 0f40000000, %f60;
	cvt.rni.f32.f32 	%f62, %f58;
	sub.f32 	%f63, %f58, %f62;
	add.f32 	%f64, %f63, %f61;
	fma.rn.f32 	%f65, %f64, 0f391FCB8E, 0f3AAF85ED;
	fma.rn.f32 	%f66, %f65, %f64, 0f3C1D9856;
	fma.rn.f32 	%f67, %f66, %f64, 0f3D6357BB;
	fma.rn.f32 	%f68, %f67, %f64, 0f3E75FDEC;
	fma.rn.f32 	%f69, %f68, %f64, 0f3F317218;
	fma.rn.f32 	%f70, %f69, %f64, 0f3F800000;
	cvt.rzi.s32.f32 	%r19, %f62;
	setp.gt.f32 	%p3, %f62, 0f00000000;
	selp.b32 	%r20, 0, -2097152000, %p3;
	add.s32 	%r21, %r20, 2130706432;
	mov.b32 	%f71, %r21;
	mul.f32 	%f72, %f70, %f71;
	shl.b32 	%r22, %r19, 23;
	sub.s32 	%r23, %r22, %r20;
	mov.b32 	%f73, %r23;
	mul.f32 	%f74, %f72, %f73;
	abs.f32 	%f75, %f58;
	setp.gt.f32 	%p4, %f75, 0f43180000;
	setp.lt.f32 	%p5, %f58, 0f00000000;
	selp.f32 	%f76, 0f00000000, 0f7F800000, %p5;
	selp.f32 	%f4, %f76, %f74, %p4;
	setp.eq.f32 	%p6, %f2, 0f3F800000;
	mov.f32 	%f147, 0f3F800000;
	@%p6 bra 	$L__BB5_7;
	setp.num.f32 	%p7, %f3, %f3;
	@%p7 bra 	$L__BB5_5;
	mov.f32 	%f78, 0f40000000;
	add.rn.f32 	%f147, %f2, %f78;
	bra.uni 	$L__BB5_7;
$L__BB5_5:
	setp.neu.f32 	%p8, %f2, 0f00000000;
	setp.neu.f32 	%p9, %f3, 0f7F800000;
	and.pred  	%p10, %p8, %p9;
	mov.f32 	%f147, %f4;
	@%p10 bra 	$L__BB5_7;
	add.f32 	%f77, %f2, %f2;
	mov.b32 	%r24, %f77;
	and.b32  	%r25, %r24, 2147483647;
	mov.b32 	%f147, %r25;
$L__BB5_7:
	mov.f32 	%f148, 0f3F800000;
	sub.f32 	%f80, %f148, %f147;
	sqrt.rn.f32 	%f8, %f80;
	ld.shared.f32 	%f9, [%r41];
	abs.f32 	%f10, %f9;
	setp.eq.f32 	%p11, %f9, 0f3F800000;
	@%p11 bra 	$L__BB5_12;
	setp.num.f32 	%p12, %f10, %f10;
	@%p12 bra 	$L__BB5_10;
	mov.f32 	%f136, 0f40000000;
	add.rn.f32 	%f148, %f9, %f136;
	bra.uni 	$L__BB5_12;
$L__BB5_10:
	setp.lt.f32 	%p13, %f10, 0f00800000;
	mul.f32 	%f81, %f10, 0f4B800000;
	selp.f32 	%f82, %f81, %f10, %p13;
	mov.b32 	%r26, %f82;
	add.s32 	%r27, %r26, -1060439283;
	and.b32  	%r28, %r27, -8388608;
	sub.s32 	%r29, %r26, %r28;
	mov.b32 	%f83, %r29;
	cvt.rn.f32.s32 	%f84, %r28;
	selp.f32 	%f85, 0fC1C00000, 0f00000000, %p13;
	fma.rn.f32 	%f86, %f84, 0f34000000, %f85;
	add.f32 	%f87, %f83, 0fBF800000;
	add.f32 	%f88, %f83, 0f3F800000;
	rcp.approx.ftz.f32 	%f89, %f88;
	add.f32 	%f90, %f87, %f87;
	mul.f32 	%f91, %f90, %f89;
	mul.f32 	%f92, %f91, %f91;
	neg.f32 	%f93, %f91;
	sub.f32 	%f94, %f87, %f91;
	add.f32 	%f95, %f94, %f94;
	fma.rn.f32 	%f96, %f93, %f87, %f95;
	mul.rn.f32 	%f97, %f89, %f96;
	fma.rn.f32 	%f98, %f92, 0f3A2C32E4, 0f3B52E7DB;
	fma.rn.f32 	%f99, %f98, %f92, 0f3C93BB73;
	fma.rn.f32 	%f100, %f99, %f92, 0f3DF6384F;
	mul.rn.f32 	%f101, %f100, %f92;
	fma.rn.f32 	%f102, %f91, 0f3FB8AA3B, %f86;
	mul.f32 	%f103, %f101, 0f40400000;
	sub.f32 	%f104, %f86, %f102;
	fma.rn.f32 	%f105, %f91, 0f3FB8AA3B, %f104;
	fma.rn.f32 	%f106, %f97, 0f3FB8AA3B, %f105;
	fma.rn.f32 	%f107, %f91, 0f32A55E34, %f106;
	fma.rn.f32 	%f108, %f103, %f97, %f107;
	fma.rn.f32 	%f109, %f101, %f91, %f108;
	add.rn.f32 	%f110, %f102, %f109;
	mov.f32 	%f111, 0f40000000;
	mul.rn.f32 	%f112, %f110, %f111;
	cvt.rni.f32.f32 	%f113, %f112;
	sub.f32 	%f114, %f112, %f113;
	neg.f32 	%f115, %f112;
	fma.rn.f32 	%f116, %f110, 0f40000000, %f115;
	neg.f32 	%f117, %f102;
	add.rn.f32 	%f118, %f110, %f117;
	neg.f32 	%f119, %f118;
	add.rn.f32 	%f120, %f109, %f119;
	fma.rn.f32 	%f121, %f120, 0f40000000, %f116;
	add.f32 	%f122, %f114, %f121;
	setp.gt.f32 	%p14, %f113, 0f00000000;
	selp.b32 	%r30, 0, -2097152000, %p14;
	setp.neu.f32 	%p15, %f9, 0f00000000;
	setp.neu.f32 	%p16, %f10, 0f7F800000;
	setp.lt.f32 	%p17, %f112, 0f00000000;
	selp.f32 	%f123, 0f00000000, 0f7F800000, %p17;
	abs.f32 	%f124, %f112;
	setp.gt.f32 	%p18, %f124, 0f43180000;
	cvt.rzi.s32.f32 	%r31, %f113;
	shl.b32 	%r32, %r31, 23;
	sub.s32 	%r33, %r32, %r30;
	mov.b32 	%f125, %r33;
	add.s32 	%r34, %r30, 2130706432;
	mov.b32 	%f126, %r34;
	fma.rn.f32 	%f127, %f122, 0f391FCB8E, 0f3AAF85ED;
	fma.rn.f32 	%f128, %f127, %f122, 0f3C1D9856;
	fma.rn.f32 	%f129, %f128, %f122, 0f3D6357BB;
	fma.rn.f32 	%f130, %f129, %f122, 0f3E75FDEC;
	fma.rn.f32 	%f131, %f130, %f122, 0f3F317218;
	fma.rn.f32 	%f132, %f131, %f122, 0f3F800000;
	mul.f32 	%f133, %f132, %f126;
	mul.f32 	%f134, %f133, %f125;
	selp.f32 	%f148, %f123, %f134, %p18;
	and.pred  	%p19, %p15, %p16;
	@%p19 bra 	$L__BB5_12;
	add.f32 	%f135, %f9, %f9;
	mov.b32 	%r35, %f135;
	and.b32  	%r36, %r35, 2147483647;
	mov.b32 	%f148, %r36;
$L__BB5_12:
	setp.eq.f32 	%p20, %f2, 0f3F800000;
	mov.f32 	%f149, 0f3F800000;
	sub.f32 	%f138, %f149, %f148;
	sqrt.rn.f32 	%f139, %f138;
	cvt.f64.f32 	%fd4, %f139;
	cvt.f64.f32 	%fd5, %f8;
	fma.rn.f64 	%fd2, %fd4, 0d4010000000000000, %fd5;
	@%p20 bra 	$L__BB5_17;
	setp.num.f32 	%p21, %f3, %f3;
	@%p21 bra 	$L__BB5_15;
	mov.f32 	%f141, 0f40000000;
	add.rn.f32 	%f149, %f2, %f141;
	bra.uni 	$L__BB5_17;
$L__BB5_15:
	setp.neu.f32 	%p22, %f2, 0f00000000;
	setp.neu.f32 	%p23, %f3, 0f7F800000;
	and.pred  	%p24, %p22, %p23;
	mov.f32 	%f149, %f4;
	@%p24 bra 	$L__BB5_17;
	add.f32 	%f140, %f2, %f2;
	mov.b32 	%r37, %f140;
	and.b32  	%r38, %r37, 2147483647;
	mov.b32 	%f149, %r38;
$L__BB5_17:
	mov.f32 	%f142, 0f3F800000;
	sub.f32 	%f143, %f142, %f149;
	sqrt.rn.f32 	%f144, %f143;
	cvt.f64.f32 	%fd6, %f144;
	add.f64 	%fd7, %fd2, %fd6;
	cvt.f64.f32 	%fd8, %f146;
	fma.rn.f64 	%fd9, %fd1, %fd7, %fd8;
	cvt.rn.f32.f64 	%f146, %fd9;
	add.s32 	%r41, %r41, 8;
	add.s32 	%r40, %r1, 2;
	add.s32 	%r39, %r1, 1;
	setp.lt.u32 	%p25, %r39, 125;
	@%p25 bra 	$L__BB5_2;
	cvta.to.global.u64 	%rd8, %rd2;
	atom.global.add.f32 	%f145, [%rd8], %f146;
$L__BB5_19:
	ret;

}


// ===== COMPILED SASS (sm_100) =====

	.target	sm_100

	.elftype	@"ET_EXEC"


//--------------------- .note.nv.tkinfo           --------------------------
	.section	.note.nv.tkinfo,"",@"SHT_NOTE"
	.sectionflags	@"SHF_NOTE_NV_TKINFO"
	.tkinfo
        /*0018*/ 	.word	0x00000002
        /*0030*/ 	.string	""
        /*0030*/ 	.string	"ptxas"
        /*0030*/ 	.string	"Cuda compilation tools, release 13.0, V13.0.88"
        /*0030*/ 	.string	"Build cuda_13.0.r13.0/compiler.36424714_0"
        /*0030*/ 	.string	"-arch sm_100 -m 64 "



//--------------------- .note.nv.cuinfo           --------------------------
	.section	.note.nv.cuinfo,"",@"SHT_NOTE"
	.sectionflags	@"SHF_NOTE_NV_CUINFO"
        /*0018*/ 	.short	0x0002
        /*001a*/ 	.short	0x0064
        /*001c*/ 	.short	0x0082
	.zero		2


//--------------------- .nv.info                  --------------------------
	.section	.nv.info,"",@"SHT_CUDA_INFO"
	.align	4


	//----- nvinfo : EIATTR_REGCOUNT
	.align		4
        /*0000*/ 	.byte	0x04, 0x2f
        /*0002*/ 	.short	(.L_4 - .L_3)
	.align		4
.L_3:
        /*0004*/ 	.word	index@(_Z8ScalMultPKfS0_Pfi)
        /*0008*/ 	.word	0x0000001e


	//----- nvinfo : EIATTR_FRAME_SIZE
	.align		4
.L_4:
        /*000c*/ 	.byte	0x04, 0x11
        /*000e*/ 	.short	(.L_6 - .L_5)
	.align		4
.L_5:
        /*0010*/ 	.word	index@(_Z8ScalMultPKfS0_Pfi)
        /*0014*/ 	.word	0x00000018


	//----- nvinfo : EIATTR_REGCOUNT
	.align		4
.L_6:
        /*0018*/ 	.byte	0x04, 0x2f
        /*001a*/ 	.short	(.L_8 - .L_7)
	.align		4
.L_7:
        /*001c*/ 	.word	index@(_Z10eval_sqrtfPfS_)
        /*0020*/ 	.word	0x00000008


	//----- nvinfo : EIATTR_FRAME_SIZE
	.align		4
.L_8:
        /*0024*/ 	.byte	0x04, 0x11
        /*0026*/ 	.short	(.L_10 - .L_9)
	.align		4
.L_9:
        /*0028*/ 	.word	index@($__internal_4_$__cuda_sm20_sqrt_rn_f32_slowpath)
        /*002c*/ 	.word	0x00000000


	//----- nvinfo : EIATTR_FRAME_SIZE
	.align		4
.L_10:
        /*0030*/ 	.byte	0x04, 0x11
        /*0032*/ 	.short	(.L_12 - .L_11)
	.align		4
.L_11:
        /*0034*/ 	.word	index@(_Z10eval_sqrtfPfS_)
        /*0038*/ 	.word	0x00000000


	//----- nvinfo : EIATTR_REGCOUNT
	.align		4
.L_12:
        /*003c*/ 	.byte	0x04, 0x2f
        /*003e*/ 	.short	(.L_14 - .L_13)
	.align		4
.L_13:
        /*0040*/ 	.word	index@(_Z6eval_xPfS_)
        /*0044*/ 	.word	0x0000000a


	//----- nvinfo : EIATTR_FRAME_SIZE
	.align		4
.L_14:
        /*0048*/ 	.byte	0x04, 0x11
        /*004a*/ 	.short	(.L_16 - .L_15)
	.align		4
.L_15:
        /*004c*/ 	.word	index@(_Z6eval_xPfS_)
        /*0050*/ 	.word	0x00000000


	//----- nvinfo : EIATTR_REGCOUNT
	.align		4
.L_16:
        /*0054*/ 	.byte	0x04, 0x2f
        /*0056*/ 	.short	(.L_18 - .L_17)
	.align		4
.L_17:
        /*0058*/ 	.word	index@(_Z11eval_y_rectPfS_)
        /*005c*/ 	.word	0x00000011


	//----- nvinfo : EIATTR_FRAME_SIZE
	.align		4
.L_18:
        /*0060*/ 	.byte	0x04, 0x11
        /*0062*/ 	.short	(.L_20 - .L_19)
	.align		4
.L_19:
        /*0064*/ 	.word	index@($__internal_3_$__cuda_sm20_sqrt_rn_f32_slowpath)
        /*0068*/ 	.word	0x00000000


	//----- nvinfo : EIATTR_FRAME_SIZE
	.align		4
.L_20:
        /*006c*/ 	.byte	0x04, 0x11
        /*006e*/ 	.short	(.L_22 - .L_21)
	.align		4
.L_21:
        /*0070*/ 	.word	index@(_Z11eval_y_rectPfS_)
        /*0074*/ 	.word	0x00000000


	//----- nvinfo : EIATTR_REGCOUNT
	.align		4
.L_22:
        /*0078*/ 	.byte	0x04, 0x2f
        /*007a*/ 	.short	(.L_24 - .L_23)
	.align		4
.L_23:
        /*007c*/ 	.word	index@(_Z12eval_y_trapzPfS_)
        /*0080*/ 	.word	0x00000012


	//----- nvinfo : EIATTR_FRAME_SIZE
	.align		4
.L_24:
        /*0084*/ 	.byte	0x04, 0x11
        /*0086*/ 	.short	(.L_26 - .L_25)
	.align		4
.L_25:
        /*0088*/ 	.word	index@($__internal_2_$__cuda_sm20_sqrt_rn_f32_slowpath)
        /*008c*/ 	.word	0x00000000


	//----- nvinfo : EIATTR_FRAME_SIZE
	.align		4
.L_26:
        /*0090*/ 	.byte	0x04, 0x11
        /*0092*/ 	.short	(.L_28 - .L_27)
	.align		4
.L_27:
        /*0094*/ 	.word	index@(_Z12eval_y_trapzPfS_)
        /*0098*/ 	.word	0x00000000


	//----- nvinfo : EIATTR_REGCOUNT
	.align		4
.L_28:
        /*009c*/ 	.byte	0x04, 0x2f
        /*009e*/ 	.short	(.L_30 - .L_29)
	.align		4
.L_29:
        /*00a0*/ 	.word	index@(_Z12eval_y_simpsPfS_S_)
        /*00a4*/ 	.word	0x00000016


	//----- nvinfo : EIATTR_FRAME_SIZE
	.align		4
.L_30:
        /*00a8*/ 	.byte	0x04, 0x11
        /*00aa*/ 	.short	(.L_32 - .L_31)
	.align		4
.L_31:
        /*00ac*/ 	.word	index@($__internal_1_$__cuda_sm20_sqrt_rn_f32_slowpath)
        /*00b0*/ 	.word	0x00000000


	//----- nvinfo : EIATTR_FRAME_SIZE
	.align		4
.L_32:
        /*00b4*/ 	.byte	0x04, 0x11
        /*00b6*/ 	.short	(.L_34 - .L_33)
	.align		4
.L_33:
        /*00b8*/ 	.word	index@($__internal_0_$__cuda_sm20_div_rn_f64_full)
        /*00bc*/ 	.word	0x00000000


	//----- nvinfo : EIATTR_FRAME_SIZE
	.align		4
.L_34:
        /*00c0*/ 	.byte	0x04, 0x11
        /*00c2*/ 	.short	(.L_36 - .L_35)
	.align		4
.L_35:
        /*00c4*/ 	.word	index@(_Z12eval_y_simpsPfS_S_)
        /*00c8*/ 	.word	0x00000000


	//----- nvinfo : EIATTR_MIN_STACK_SIZE
	.align		4
.L_36:
        /*00cc*/ 	.byte	0x04, 0x12
        /*00ce*/ 	.short	(.L_38 - .L_37)
	.align		4
.L_37:
        /*00d0*/ 	.word	index@(_Z12eval_y_simpsPfS_S_)
        /*00d4*/ 	.word	0x00000000


	//----- nvinfo : EIATTR_MIN_STACK_SIZE
	.align		4
.L_38:
        /*00d8*/ 	.byte	0x04, 0x12
        /*00da*/ 	.short	(.L_40 - .L_39)
	.align		4
.L_39:
        /*00dc*/ 	.word	index@(_Z12eval_y_trapzPfS_)
        /*00e0*/ 	.word	0x00000000


	//----- nvinfo : EIATTR_MIN_STACK_SIZE
	.align		4
.L_40:
        /*00e4*/ 	.byte	0x04, 0x12
        /*00e6*/ 	.short	(.L_42 - .L_41)
	.align		4
.L_41:
        /*00e8*/ 	.word	index@(_Z11eval_y_rectPfS_)
        /*00ec*/ 	.word	0x00000000


	//----- nvinfo : EIATTR_MIN_STACK_SIZE
	.align		4
.L_42:
        /*00f0*/ 	.byte	0x04, 0x12
        /*00f2*/ 	.short	(.L_44 - .L_43)
	.align		4
.L_43:
        /*00f4*/ 	.word	index@(_Z6eval_xPfS_)
        /*00f8*/ 	.word	0x00000000


	//----- nvinfo : EIATTR_MIN_STACK_SIZE
	.align		4
.L_44:
        /*00fc*/ 	.byte	0x04, 0x12
        /*00fe*/ 	.short	(.L_46 - .L_45)
	.align		4
.L_45:
        /*0100*/ 	.word	index@(_Z10eval_sqrtfPfS_)
        /*0104*/ 	.word	0x00000000


	//----- nvinfo : EIATTR_MIN_STACK_SIZE
	.align		4
.L_46:
        /*0108*/ 	.byte	0x04, 0x12
        /*010a*/ 	.short	(.L_48 - .L_47)
	.align		4
.L_47:
        /*010c*/ 	.word	index@(_Z8ScalMultPKfS0_Pfi)
        /*0110*/ 	.word	0x00000018
.L_48:


//--------------------- .nv.compat                --------------------------
	.section	.nv.compat,"",@"SHT_CUDA_COMPAT_INFO"
	.align	4
        /*0000*/ 	.byte	0x02, 0x09, 0x00, 0x00, 0x02, 0x02, 0x01, 0x00, 0x02, 0x05, 0x05, 0x00, 0x03, 0x07, 0x01, 0x01
        /*0010*/ 	.byte	0x02, 0x03, 0x00, 0x00, 0x02, 0x06, 0x01, 0x00, 0x04, 0x0b, 0x08, 0x00, 0x01, 0x00, 0x00, 0x00
        /*0020*/ 	.byte	0x00, 0x00, 0x00, 0x00


//--------------------- .nv.info._Z12eval_y_simpsPfS_S_ --------------------------
	.section	.nv.info._Z12eval_y_simpsPfS_S_,"",@"SHT_CUDA_INFO"
	.sectionflags	@""
	.align	4


	//----- nvinfo : EIATTR_CUDA_API_VERSION
	.align		4
        /*0000*/ 	.byte	0x04, 0x37
        /*0002*/ 	.short	(.L_50 - .L_49)
.L_49:
        /*0004*/ 	.word	0x00000082


	//----- nvinfo : EIATTR_KPARAM_INFO
	.align		4
.L_50:
        /*0008*/ 	.byte	0x04, 0x17
        /*000a*/ 	.short	(.L_52 - .L_51)
.L_51:
        /*000c*/ 	.word	0x00000000
        /*0010*/ 	.short	0x0002
        /*0012*/ 	.short	0x0010
        /*0014*/ 	.byte	0x00, 0xf5, 0x21, 0x00


	//----- nvinfo : EIATTR_KPARAM_INFO
	.align		4
.L_52:
        /*0018*/ 	.byte	0x04, 0x17
        /*001a*/ 	.short	(.L_54 - .L_53)
.L_53:
        /*001c*/ 	.word	0x00000000
        /*0020*/ 	.short	0x0001
        /*0022*/ 	.short	0x0008
        /*0024*/ 	.byte	0x00, 0xf5, 0x21, 0x00


	//----- nvinfo : EIATTR_KPARAM_INFO
	.align		4
.L_54:
        /*0028*/ 	.byte	0x04, 0x17
        /*002a*/ 	.short	(.L_56 - .L_55)
.L_55:
        /*002c*/ 	.word	0x00000000
        /*0030*/ 	.short	0x0000
        /*0032*/ 	.short	0x0000
        /*0034*/ 	.byte	0x00, 0xf5, 0x21, 0x00


	//----- nvinfo : EIATTR_SPARSE_MMA_MASK
	.align		4
.L_56:
        /*0038*/ 	.byte	0x03, 0x50
        /*003a*/ 	.short	0x0000


	//----- nvinfo : EIATTR_MAXREG_COUNT
	.align		4
        /*003c*/ 	.byte	0x03, 0x1b
        /*003e*/ 	.short	0x00ff


	//----- nvinfo : EIATTR_NUM_BARRIERS
	.align		4
        /*0040*/ 	.byte	0x02, 0x4c
        /*0042*/ 	.byte	0x01
	.zero		1


	//----- nvinfo : EIATTR_MERCURY_ISA_VERSION
	.align		4
        /*0044*/ 	.byte	0x03, 0x5f
        /*0046*/ 	.short	0x0101


	//----- nvinfo : EIATTR_VRC_CTA_INIT_COUNT
	.align		4
        /*0048*/ 	.byte	0x02, 0x4a
	.zero		1
	.zero		1


	//----- nvinfo : EIATTR_EXIT_INSTR_OFFSETS
	.align		4
        /*004c*/ 	.byte	0x04, 0x1c
        /*004e*/ 	.short	(.L_58 - .L_57)


	//   ....[0]....
.L_57:
        /*0050*/ 	.word	0x00000100


	//   ....[1]....
        /*0054*/ 	.word	0x00000f90


	//----- nvinfo : EIATTR_CRS_STACK_SIZE
	.align		4
.L_58:
        /*0058*/ 	.byte	0x04, 0x1e
        /*005a*/ 	.short	(.L_60 - .L_59)
.L_59:
        /*005c*/ 	.word	0x00000000


	//----- nvinfo : EIATTR_CBANK_PARAM_SIZE
	.align		4
.L_60:
        /*0060*/ 	.byte	0x03, 0x19
        /*0062*/ 	.short	0x0018


	//----- nvinfo : EIATTR_PARAM_CBANK
	.align		4
        /*0064*/ 	.byte	0x04, 0x0a
        /*0066*/ 	.short	(.L_62 - .L_61)
	.align		4
.L_61:
        /*0068*/ 	.word	index@(.nv.constant0._Z12eval_y_simpsPfS_S_)
        /*006c*/ 	.short	0x0380
        /*006e*/ 	.short	0x0018


	//----- nvinfo : EIATTR_SW_WAR
	.align		4
.L_62:
        /*0070*/ 	.byte	0x04, 0x36
        /*0072*/ 	.short	(.L_64 - .L_63)
.L_63:
        /*0074*/ 	.word	0x00000008
.L_64:


//--------------------- .nv.info._Z12eval_y_trapzPfS_ --------------------------
	.section	.nv.info._Z12eval_y_trapzPfS_,"",@"SHT_CUDA_INFO"
	.sectionflags	@""
	.align	4


	//----- nvinfo : EIATTR_CUDA_API_VERSION
	.align		4
        /*0000*/ 	.byte	0x04, 0x37
        /*0002*/ 	.short	(.L_66 - .L_65)
.L_65:
        /*0004*/ 	.word	0x00000082


	//----- nvinfo : EIATTR_KPARAM_INFO
	.align		4
.L_66:
        /*0008*/ 	.byte	0x04, 0x17
        /*000a*/ 	.short	(.L_68 - .L_67)
.L_67:
        /*000c*/ 	.word	0x00000000
        /*0010*/ 	.short	0x0001
        /*0012*/ 	.short	0x0008
        /*0014*/ 	.byte	0x00, 0xf5, 0x21, 0x00


	//----- nvinfo : EIATTR_KPARAM_INFO
	.align		4
.L_68:
        /*0018*/ 	.byte	0x04, 0x17
        /*001a*/ 	.short	(.L_70 - .L_69)
.L_69:
        /*001c*/ 	.word	0x00000000
        /*0020*/ 	.short	0x0000
        /*0022*/ 	.short	0x0000
        /*0024*/ 	.byte	0x00, 0xf5, 0x21, 0x00


	//----- nvinfo : EIATTR_SPARSE_MMA_MASK
	.align		4
.L_70:
        /*0028*/ 	.byte	0x03, 0x50
        /*002a*/ 	.short	0x0000


	//----- nvinfo : EIATTR_MAXREG_COUNT
	.align		4
        /*002c*/ 	.byte	0x03, 0x1b
        /*002e*/ 	.short	0x00ff


	//----- nvinfo : EIATTR_NUM_BARRIERS
	.align		4
        /*0030*/ 	.byte	0x02, 0x4c
        /*0032*/ 	.byte	0x01
	.zero		1


	//----- nvinfo : EIATTR_MERCURY_ISA_VERSION
	.align		4
        /*0034*/ 	.byte	0x03, 0x5f
        /*0036*/ 	.short	0x0101


	//----- nvinfo : EIATTR_VRC_CTA_INIT_COUNT
	.align		4
        /*0038*/ 	.byte	0x02, 0x4a
	.zero		1
	.zero		1


	//----- nvinfo : EIATTR_EXIT_INSTR_OFFSETS
	.align		4
        /*003c*/ 	.byte	0x04, 0x1c
        /*003e*/ 	.short	(.L_72 - .L_71)


	//   ....[0]....
.L_71:
        /*0040*/ 	.word	0x00000100


	//   ....[1]....
        /*0044*/ 	.word	0x00000ca0


	//----- nvinfo : EIATTR_CRS_STACK_SIZE
	.align		4
.L_72:
        /*0048*/ 	.byte	0x04, 0x1e
        /*004a*/ 	.short	(.L_74 - .L_73)
.L_73:
        /*004c*/ 	.word	0x00000000


	//----- nvinfo : EIATTR_CBANK_PARAM_SIZE
	.align		4
.L_74:
        /*0050*/ 	.byte	0x03, 0x19
        /*0052*/ 	.short	0x0010


	//----- nvinfo : EIATTR_PARAM_CBANK
	.align		4
        /*0054*/ 	.byte	0x04, 0x0a
        /*0056*/ 	.short	(.L_76 - .L_75)
	.align		4
.L_75:
        /*0058*/ 	.word	index@(.nv.constant0._Z12eval_y_trapzPfS_)
        /*005c*/ 	.short	0x0380
        /*005e*/ 	.short	0x0010


	//----- nvinfo : EIATTR_SW_WAR
	.align		4
.L_76:
        /*0060*/ 	.byte	0x04, 0x36
        /*0062*/ 	.short	(.L_78 - .L_77)
.L_77:
        /*0064*/ 	.word	0x00000008
.L_78:


//--------------------- .nv.info._Z11eval_y_rectPfS_ --------------------------
	.section	.nv.info._Z11eval_y_rectPfS_,"",@"SHT_CUDA_INFO"
	.sectionflags	@""
	.align	4


	//----- nvinfo : EIATTR_CUDA_API_VERSION
	.align		4
        /*0000*/ 	.byte	0x04, 0x37
        /*0002*/ 	.short	(.L_80 - .L_79)
.L_79:
        /*0004*/ 	.word	0x00000082


	//----- nvinfo : EIATTR_KPARAM_INFO
	.align		4
.L_80:
        /*0008*/ 	.byte	0x04, 0x17
        /*000a*/ 	.short	(.L_82 - .L_81)
.L_81:
        /*000c*/ 	.word	0x00000000
        /*0010*/ 	.short	0x0001
        /*0012*/ 	.short	0x0008
        /*0014*/ 	.byte	0x00, 0xf5, 0x21, 0x00


	//----- nvinfo : EIATTR_KPARAM_INFO
	.align		4
.L_82:
        /*0018*/ 	.byte	0x04, 0x17
        /*001a*/ 	.short	(.L_84 - .L_83)
.L_83:
        /*001c*/ 	.word	0x00000000
        /*0020*/ 	.short	0x0000
        /*0022*/ 	.short	0x0000
        /*0024*/ 	.byte	0x00, 0xf5, 0x21, 0x00


	//----- nvinfo : EIATTR_SPARSE_MMA_MASK
	.align		4
.L_84:
        /*0028*/ 	.byte	0x03, 0x50
        /*002a*/ 	.short	0x0000


	//----- nvinfo : EIATTR_MAXREG_COUNT
	.align		4
        /*002c*/ 	.byte	0x03, 0x1b
        /*002e*/ 	.short	0x00ff


	//----- nvinfo : EIATTR_NUM_BARRIERS
	.align		4
        /*0030*/ 	.byte	0x02, 0x4c
        /*0032*/ 	.byte	0x01
	.zero		1


	//----- nvinfo : EIATTR_MERCURY_ISA_VERSION
	.align		4
        /*0034*/ 	.byte	0x03, 0x5f
        /*0036*/ 	.short	0x0101


	//----- nvinfo : EIATTR_VRC_CTA_INIT_COUNT
	.align		4
        /*0038*/ 	.byte	0x02, 0x4a
	.zero		1
	.zero		1


	//----- nvinfo : EIATTR_EXIT_INSTR_OFFSETS
	.align		4
        /*003c*/ 	.byte	0x04, 0x1c
        /*003e*/ 	.short	(.L_86 - .L_85)


	//   ....[0]....
.L_85:
        /*0040*/ 	.word	0x00000100


	//   ....[1]....
        /*0044*/ 	.word	0x00000c80


	//----- nvinfo : EIATTR_CRS_STACK_SIZE
	.align		4
.L_86:
        /*0048*/ 	.byte	0x04, 0x1e
        /*004a*/ 	.short	(.L_88 - .L_87)
.L_87:
        /*004c*/ 	.word	0x00000000


	//----- nvinfo : EIATTR_CBANK_PARAM_SIZE
	.align		4
.L_88:
        /*0050*/ 	.byte	0x03, 0x19
        /*0052*/ 	.short	0x0010


	//----- nvinfo : EIATTR_PARAM_CBANK
	.align		4
        /*0054*/ 	.byte	0x04, 0x0a
        /*0056*/ 	.short	(.L_90 - .L_89)
	.align		4
.L_89:
        /*0058*/ 	.word	index@(.nv.constant0._Z11eval_y_rectPfS_)
        /*005c*/ 	.short	0x0380
        /*005e*/ 	.short	0x0010


	//----- nvinfo : EIATTR_SW_WAR
	.align		4
.L_90:
        /*0060*/ 	.byte	0x04, 0x36
        /*0062*/ 	.short	(.L_92 - .L_91)
.L_91:
        /*0064*/ 	.word	0x00000008
.L_92:


//--------------------- .nv.info._Z6eval_xPfS_    --------------------------
	.section	.nv.info._Z6eval_xPfS_,"",@"SHT_CUDA_INFO"
	.sectionflags	@""
	.align	4


	//----- nvinfo : EIATTR_CUDA_API_VERSION
	.align		4
        /*0000*/ 	.byte	0x04, 0x37
        /*0002*/ 	.short	(.L_94 - .L_93)
.L_93:
        /*0004*/ 	.word	0x00000082


	//----- nvinfo : EIATTR_KPARAM_INFO
	.align		4
.L_94:
        /*0008*/ 	.byte	0x04, 0x17
        /*000a*/ 	.short	(.L_96 - .L_95)
.L_95:
        /*000c*/ 	.word	0x00000000
        /*0010*/ 	.short	0x0001
        /*0012*/ 	.short	0x0008
        /*0014*/ 	.byte	0x00, 0xf5, 0x21, 0x00


	//----- nvinfo : EIATTR_KPARAM_INFO
	.align		4
.L_96:
        /*0018*/ 	.byte	0x04, 0x17
        /*001a*/ 	.short	(.L_98 - .L_97)
.L_97:
        /*001c*/ 	.word	0x00000000
        /*0020*/ 	.short	0x0000
        /*0022*/ 	.short	0x0000
        /*0024*/ 	.byte	0x00, 0xf5, 0x21, 0x00


	//----- nvinfo : EIATTR_SPARSE_MMA_MASK
	.align		4
.L_98:
        /*0028*/ 	.byte	0x03, 0x50
        /*002a*/ 	.short	0x0000


	//----- nvinfo : EIATTR_MAXREG_COUNT
	.align		4
        /*002c*/ 	.byte	0x03, 0x1b
        /*002e*/ 	.short	0x00ff


	//----- nvinfo : EIATTR_MERCURY_ISA_VERSION
	.align		4
        /*0030*/ 	.byte	0x03, 0x5f
        /*0032*/ 	.short	0x0101


	//----- nvinfo : EIATTR_VRC_CTA_INIT_COUNT
	.align		4
        /*0034*/ 	.byte	0x02, 0x4a
	.zero		1
	.zero		1


	//----- nvinfo : EIATTR_EXIT_INSTR_OFFSETS
	.align		4
        /*0038*/ 	.byte	0x04, 0x1c
        /*003a*/ 	.short	(.L_100 - .L_99)


	//   ....[0]....
.L_99:
        /*003c*/ 	.word	0x00000060


	//   ....[1]....
        /*0040*/ 	.word	0x000000f0


	//----- nvinfo : EIATTR_CBANK_PARAM_SIZE
	.align		4
.L_100:
        /*0044*/ 	.byte	0x03, 0x19
        /*0046*/ 	.short	0x0010


	//----- nvinfo : EIATTR_PARAM_CBANK
	.align		4
        /*0048*/ 	.byte	0x04, 0x0a
        /*004a*/ 	.short	(.L_102 - .L_101)
	.align		4
.L_101:
        /*004c*/ 	.word	index@(.nv.constant0._Z6eval_xPfS_)
        /*0050*/ 	.short	0x0380
        /*0052*/ 	.short	0x0010


	//----- nvinfo : EIATTR_SW_WAR
	.align		4
.L_102:
        /*0054*/ 	.byte	0x04, 0x36
        /*0056*/ 	.short	(.L_104 - .L_103)
.L_103:
        /*0058*/ 	.word	0x00000008
.L_104:


//--------------------- .nv.info._Z10eval_sqrtfPfS_ --------------------------
	.section	.nv.info._Z10eval_sqrtfPfS_,"",@"SHT_CUDA_INFO"
	.sectionflags	@""
	.align	4


	//----- nvinfo : EIATTR_CUDA_API_VERSION
	.align		4
        /*0000*/ 	.byte	0x04, 0x37
        /*0002*/ 	.short	(.L_106 - .L_105)
.L_105:
        /*0004*/ 	.word	0x00000082


	//----- nvinfo : EIATTR_KPARAM_INFO
	.align		4
.L_106:
        /*0008*/ 	.byte	0x04, 0x17
        /*000a*/ 	.short	(.L_108 - .L_107)
.L_107:
        /*000c*/ 	.word	0x00000000
        /*0010*/ 	.short	0x0001
        /*0012*/ 	.short	0x0008
        /*0014*/ 	.byte	0x00, 0xf5, 0x21, 0x00


	//----- nvinfo : EIATTR_KPARAM_INFO
	.align		4
.L_108:
        /*0018*/ 	.byte	0x04, 0x17
        /*001a*/ 	.short	(.L_110 - .L_109)
.L_109:
        /*001c*/ 	.word	0x00000000
        /*0020*/ 	.short	0x0000
        /*0022*/ 	.short	0x0000
        /*0024*/ 	.byte	0x00, 0xf5, 0x21, 0x00


	//----- nvinfo : EIATTR_SPARSE_MMA_MASK
	.align		4
.L_110:
        /*0028*/ 	.byte	0x03, 0x50
        /*002a*/ 	.short	0x0000


	//----- nvinfo : EIATTR_MAXREG_COUNT
	.align		4
        /*002c*/ 	.byte	0x03, 0x1b
        /*002e*/ 	.short	0x00ff


	//----- nvinfo : EIATTR_MERCURY_ISA_VERSION
	.align		4
        /*0030*/ 	.byte	0x03, 0x5f
        /*0032*/ 	.short	0x0101


	//----- nvinfo : EIATTR_VRC_CTA_INIT_COUNT
	.align		4
        /*0034*/ 	.byte	0x02, 0x4a
	.zero		1
	.zero		1


	//----- nvinfo : EIATTR_EXIT_INSTR_OFFSETS
	.align		4
        /*0038*/ 	.byte	0x04, 0x1c
        /*003a*/ 	.short	(.L_112 - .L_111)


	//   ....[0]....
.L_111:
        /*003c*/ 	.word	0x00000060


	//   ....[1]....
        /*0040*/ 	.word	0x00000170


	//----- nvinfo : EIATTR_CRS_STACK_SIZE
	.align		4
.L_112:
        /*0044*/ 	.byte	0x04, 0x1e
        /*0046*/ 	.short	(.L_114 - .L_113)
.L_113:
        /*0048*/ 	.word	0x00000000


	//----- nvinfo : EIATTR_CBANK_PARAM_SIZE
	.align		4
.L_114:
        /*004c*/ 	.byte	0x03, 0x19
        /*004e*/ 	.short	0x0010


	//----- nvinfo : EIATTR_PARAM_CBANK
	.align		4
        /*0050*/ 	.byte	0x04, 0x0a
        /*0052*/ 	.short	(.L_116 - .L_115)
	.align		4
.L_115:
        /*0054*/ 	.word	index@(.nv.constant0._Z10eval_sqrtfPfS_)
        /*0058*/ 	.short	0x0380
        /*005a*/ 	.short	0x0010


	//----- nvinfo : EIATTR_SW_WAR
	.align		4
.L_116:
        /*005c*/ 	.byte	0x04, 0x36
        /*005e*/ 	.short	(.L_118 - .L_117)
.L_117:
        /*0060*/ 	.word	0x00000008
.L_118:


//--------------------- .nv.info._Z8ScalMultPKfS0_Pfi --------------------------
	.section	.nv.info._Z8ScalMultPKfS0_Pfi,"",@"SHT_CUDA_INFO"
	.sectionflags	@""
	.align	4


	//----- nvinfo : EIATTR_CUDA_API_VERSION
	.align		4
        /*0000*/ 	.byte	0x04, 0x37
        /*0002*/ 	.short	(.L_120 - .L_119)
.L_119:
        /*0004*/ 	.word	0x00000082


	//----- nvinfo : EIATTR_KPARAM_INFO
	.align		4
.L_120:
        /*0008*/ 	.byte	0x04, 0x17
        /*000a*/ 	.short	(.L_122 - .L_121)
.L_121:
        /*000c*/ 	.word	0x00000000
        /*0010*/ 	.short	0x0003
        /*0012*/ 	.short	0x0018
        /*0014*/ 	.byte	0x00, 0xf0, 0x11, 0x00


	//----- nvinfo : EIATTR_KPARAM_INFO
	.align		4
.L_122:
        /*0018*/ 	.byte	0x04, 0x17
        /*001a*/ 	.short	(.L_124 - .L_123)
.L_123:
        /*001c*/ 	.word	0x00000000
        /*0020*/ 	.short	0x0002
        /*0022*/ 	.short	0x0010
        /*0024*/ 	.byte	0x00, 0xf5, 0x21, 0x00


	//----- nvinfo : EIATTR_KPARAM_INFO
	.align		4
.L_124:
        /*0028*/ 	.byte	0x04, 0x17
        /*002a*/ 	.short	(.L_126 - .L_125)
.L_125:
        /*002c*/ 	.word	0x00000000
        /*0030*/ 	.short	0x0001
        /*0032*/ 	.short	0x0008
        /*0034*/ 	.byte	0x00, 0xf5, 0x21, 0x00


	//----- nvinfo : EIATTR_KPARAM_INFO
	.align		4
.L_126:
        /*0038*/ 	.byte	0x04, 0x17
        /*003a*/ 	.short	(.L_128 - .L_127)
.L_127:
        /*003c*/ 	.word	0x00000000
        /*0040*/ 	.short	0x0000
        /*0042*/ 	.short	0x0000
        /*0044*/ 	.byte	0x00, 0xf5, 0x21, 0x00


	//----- nvinfo : EIATTR_SPARSE_MMA_MASK
	.align		4
.L_128:
        /*0048*/ 	.byte	0x03, 0x50
        /*004a*/ 	.short	0x0000


	//----- nvinfo : EIATTR_MAXREG_COUNT
	.align		4
        /*004c*/ 	.byte	0x03, 0x1b
        /*004e*/ 	.short	0x00ff


	//----- nvinfo : EIATTR_NUM_BARRIERS
	.align		4
        /*0050*/ 	.byte	0x02, 0x4c
        /*0052*/ 	.byte	0x01
	.zero		1


	//----- nvinfo : EIATTR_EXTERNS
	.align		4
        /*0054*/ 	.byte	0x04, 0x0f
        /*0056*/ 	.short	(.L_130 - .L_129)


	//   ....[0]....
	.align		4
.L_129:
        /*0058*/ 	.word	index@(vprintf)


	//----- nvinfo : EIATTR_MERCURY_ISA_VERSION
	.align		4
.L_130:
        /*005c*/ 	.byte	0x03, 0x5f
        /*005e*/ 	.short	0x0101


	//----- nvinfo : EIATTR_VRC_CTA_INIT_COUNT
	.align		4
        /*0060*/ 	.byte	0x02, 0x4a
	.zero		1
	.zero		1


	//----- nvinfo : EIATTR_SYSCALL_OFFSETS
	.align		4
        /*0064*/ 	.byte	0x04, 0x46
        /*0066*/ 	.short	(.L_132 - .L_131)


	//   ....[0]....
.L_131:
        /*0068*/ 	.word	0x000000e0


	//   ....[1]....
        /*006c*/ 	.word	0x00000210


	//   ....[2]....
        /*0070*/ 	.word	0x00000300


	//----- nvinfo : EIATTR_EXIT_INSTR_OFFSETS
	.align		4
.L_132:
        /*0074*/ 	.byte	0x04, 0x1c
        /*0076*/ 	.short	(.L_134 - .L_133)


	//   ....[0]....
.L_133:
        /*0078*/ 	.word	0x000003c0


	//   ....[1]....
        /*007c*/ 	.word	0x00000df0


	//----- nvinfo : EIATTR_CRS_STACK_SIZE
	.align		4
.L_134:
        /*0080*/ 	.byte	0x04, 0x1e
        /*0082*/ 	.short	(.L_136 - .L_135)
.L_135:
        /*0084*/ 	.word	0x00000000


	//----- nvinfo : EIATTR_CBANK_PARAM_SIZE
	.align		4
.L_136:
        /*0088*/ 	.byte	0x03, 0x19
        /*008a*/ 	.short	0x001c


	//----- nvinfo : EIATTR_PARAM_CBANK
	.align		4
        /*008c*/ 	.byte	0x04, 0x0a
        /*008e*/ 	.short	(.L_138 - .L_137)
	.align		4
.L_137:
        /*0090*/ 	.word	index@(.nv.constant0._Z8ScalMultPKfS0_Pfi)
        /*0094*/ 	.short	0x0380
        /*0096*/ 	.short	0x001c


	//----- nvinfo : EIATTR_SW_WAR
	.align		4
.L_138:
        /*0098*/ 	.byte	0x04, 0x36
        /*009a*/ 	.short	(.L_140 - .L_139)
.L_139:
        /*009c*/ 	.word	0x00000008
.L_140:


//--------------------- .nv.callgraph             --------------------------
	.section	.nv.callgraph,"",@"SHT_CUDA_CALLGRAPH"
	.align	4
	.sectionentsize	8
	.align		4
        /*0000*/ 	.word	0x00000000
	.align		4
        /*0004*/ 	.word	0xffffffff
	.align		4
        /*0008*/ 	.word	index@(_Z8ScalMultPKfS0_Pfi)
	.align		4
        /*000c*/ 	.word	index@(vprintf)
	.align		4
        /*0010*/ 	.word	0x00000000
	.align		4
        /*0014*/ 	.word	0xfffffffe
	.align		4
        /*0018*/ 	.word	0x00000000
	.align		4
        /*001c*/ 	.word	0xfffffffd
	.align		4
        /*0020*/ 	.word	0x00000000
	.align		4
        /*0024*/ 	.word	0xfffffffc


//--------------------- .nv.constant4             --------------------------
	.section	.nv.constant4,"a",@progbits
	.align	8
	.align		8
.nv.constant4:
        /*0000*/ 	.dword	$str
	.align		8
        /*0008*/ 	.dword	$str$1
	.align		8
        /*0010*/ 	.dword	$str$2
	.align		8
        /*0018*/ 	.dword	vprintf


//--------------------- .text._Z12eval_y_simpsPfS_S_ --------------------------
	.section	.text._Z12eval_y_simpsPfS_S_,"ax",@progbits
	.align	128
        .global         _Z12eval_y_simpsPfS_S_
        .type           _Z12eval_y_simpsPfS_S_,@function
        .size           _Z12eval_y_simpsPfS_S_,(.L_x_46 - _Z12eval_y_simpsPfS_S_)
        .other          _Z12eval_y_simpsPfS_S_,@"STO_CUDA_ENTRY STV_DEFAULT"
_Z12eval_y_simpsPfS_S_:
.text._Z12eval_y_simpsPfS_S_:
[----:B------:R-:W-:Y:S01]  /*0000*/  LDC R1, c[0x0][0x37c] ;  /* 0x0000df00ff017b82 */ /* 0x000fe20000000800 */
[----:B------:R-:W0:Y:S07]  /*0010*/  S2R R0, SR_TID.X ;  /* 0x0000000000007919 */ /* 0x000e2e0000002100 */
[----:B------:R-:W0:Y:S01]  /*0020*/  S2UR UR4, SR_CTAID.X ;  /* 0x00000000000479c3 */ /* 0x000e220000002500 */
[----:B------:R-:W1:Y:S07]  /*0030*/  LDCU.64 UR8, c[0x0][0x358] ;  /* 0x00006b00ff0877ac */ /* 0x000e6e0008000a00 */
[----:B------:R-:W0:Y:S08]  /*0040*/  LDC R5, c[0x0][0x360] ;  /* 0x0000d800ff057b82 */ /* 0x000e300000000800 */
[----:B------:R-:W2:Y:S01]  /*0050*/  LDC.64 R2, c[0x0][0x380] ;  /* 0x0000e000ff027b82 */ /* 0x000ea20000000a00 */
[----:B0-----:R-:W-:-:S04]  /*0060*/  IMAD R5, R5, UR4, R0 ;  /* 0x0000000405057c24 */ /* 0x001fc8000f8e0200 */
[----:B--2---:R-:W-:-:S06]  /*0070*/  IMAD.WIDE.U32 R2, R5, 0x4, R2 ;  /* 0x0000000405027825 */ /* 0x004fcc00078e0002 */
[----:B-1----:R-:W2:Y:S01]  /*0080*/  LDG.E R2, desc[UR8][R2.64] ;  /* 0x0000000802027981 */ /* 0x002ea2000c1e1900 */
[----:B------:R-:W0:Y:S01]  /*0090*/  S2UR UR5, SR_CgaCtaId ;  /* 0x00000000000579c3 */ /* 0x000e220000008800 */
[----:B------:R-:W-:Y:S01]  /*00a0*/  UMOV UR4, 0x400 ;  /* 0x0000040000047882 */ /* 0x000fe20000000000 */
[----:B------:R-:W-:Y:S01]  /*00b0*/  ISETP.NE.AND P0, PT, R0, RZ, PT ;  /* 0x000000ff0000720c */ /* 0x000fe20003f05270 */
[----:B0-----:R-:W-:-:S06]  /*00c0*/  ULEA UR4, UR5, UR4, 0x18 ;  /* 0x0000000405047291 */ /* 0x001fcc000f8ec0ff */
[----:B------:R-:W-:-:S05]  /*00d0*/  LEA R5, R0, UR4, 0x2 ;  /* 0x0000000400057c11 */ /* 0x000fca000f8e10ff */
[----:B--2---:R0:W-:Y:S01]  /*00e0*/  STS [R5], R2 ;  /* 0x0000000205007388 */ /* 0x0041e20000000800 */
[----:B------:R-:W-:Y:S06]  /*00f0*/  BAR.SYNC.DEFER_BLOCKING 0x0 ;  /* 0x0000000000007b1d */ /* 0x000fec0000010000 */
[----:B------:R-:W-:Y:S05]  /*0100*/  @P0 EXIT ;  /* 0x000000000000094d */ /* 0x000fea0003800000 */
[----:B0-----:R-:W0:Y:S02]  /*0110*/  LDC.64 R2, c[0x0][0x388] ;  /* 0x0000e200ff027b82 */ /* 0x001e240000000a00 */
[----:B0-----:R-:W2:Y:S01]  /*0120*/  LDG.E R0, desc[UR8][R2.64] ;  /* 0x0000000802007981 */ /* 0x001ea2000c1e1900 */
[----:B------:R-:W0:Y:S01]  /*0130*/  MUFU.RCP64H R5, 3 ;  /* 0x4008000000057908 */ /* 0x000e220000001800 */
[----:B------:R-:W-:Y:S01]  /*0140*/  HFMA2 R8, -RZ, RZ, 0, 0 ;  /* 0x00000000ff087431 */ /* 0x000fe200000001ff */
[----:B------:R-:W-:Y:S01]  /*0150*/  MOV R9, 0x40080000 ;  /* 0x4008000000097802 */ /* 0x000fe20000000f00 */
[----:B------:R-:W-:Y:S01]  /*0160*/  HFMA2 R4, -RZ, RZ, 0, 5.9604644775390625e-08 ;  /* 0x00000001ff047431 */ /* 0x000fe200000001ff */
[----:B------:R-:W-:-:S05]  /*0170*/  UIADD3 UR5, UPT, UPT, UR4, 0x4, URZ ;  /* 0x0000000404057890 */ /* 0x000fca000fffe0ff */
[----:B0-----:R-:W-:-:S08]  /*0180*/  DFMA R6, R4, -R8, 1 ;  /* 0x3ff000000406742b */ /* 0x001fd00000000808 */
[----:B------:R-:W-:-:S08]  /*0190*/  DFMA R6, R6, R6, R6 ;  /* 0x000000060606722b */ /* 0x000fd00000000006 */
[----:B------:R-:W-:-:S08]  /*01a0*/  DFMA R6, R4, R6, R4 ;  /* 0x000000060406722b */ /* 0x000fd00000000004 */
[----:B------:R-:W-:-:S08]  /*01b0*/  DFMA R8, R6, -R8, 1 ;  /* 0x3ff000000608742b */ /* 0x000fd00000000808 */
[----:B------:R-:W-:Y:S01]  /*01c0*/  DFMA R8, R6, R8, R6 ;  /* 0x000000080608722b */ /* 0x000fe20000000006 */
[----:B--2---:R-:W0:Y:S07]  /*01d0*/  F2F.F64.F32 R4, R0 ;  /* 0x0000000000047310 */ /* 0x004e2e0000201800 */
[----:B0-----:R-:W-:Y:S01]  /*01e0*/  DMUL R6, R4, R8 ;  /* 0x0000000804067228 */ /* 0x001fe20000000000 */
[----:B------:R-:W-:-:S07]  /*01f0*/  FSETP.GEU.AND P1, PT, |R5|, 6.5827683646048100446e-37, PT ;  /* 0x036000000500780b */ /* 0x000fce0003f2e200 */
[----:B------:R-:W-:-:S08]  /*0200*/  DFMA R2, R6, -3, R4 ;  /* 0xc00800000602782b */ /* 0x000fd00000000004 */
[----:B------:R-:W-:-:S10]  /*0210*/  DFMA R2, R8, R2, R6 ;  /* 0x000000020802722b */ /* 0x000fd40000000006 */
[----:B------:R-:W-:-:S05]  /*0220*/  FFMA R6, RZ, 2.125, R3 ;  /* 0x40080000ff067823 */ /* 0x000fca0000000003 */
[----:B------:R-:W-:-:S13]  /*0230*/  FSETP.GT.AND P0, PT, |R6|, 1.469367938527859385e-39, PT ;  /* 0x001000000600780b */ /* 0x000fda0003f04200 */
[----:B------:R-:W-:Y:S05]  /*0240*/  @P0 BRA P1, `(.L_x_0) ;  /* 0x0000000000100947 */ /* 0x000fea0000800000 */
[----:B------:R-:W-:-:S07]  /*0250*/  MOV R0, 0x270 ;  /* 0x0000027000007802 */ /* 0x000fce0000000f00 */
[----:B------:R-:W-:Y:S05]  /*0260*/  CALL.REL.NOINC `($__internal_0_$__cuda_sm20_div_rn_f64_full) ;  /* 0x0000000c004c7944 */ /* 0x000fea0003c00000 */
[----:B------:R-:W-:Y:S01]  /*0270*/  IMAD.MOV.U32 R2, RZ, RZ, R10 ;  /* 0x000000ffff027224 */ /* 0x000fe200078e000a */
[----:B------:R-:W-:-:S07]  /*0280*/  MOV R3, R11 ;  /* 0x0000000b00037202 */ /* 0x000fce0000000f00 */
.L_x_0:
[----:B------:R-:W-:Y:S01]  /*0290*/  MOV R4, RZ ;  /* 0x000000ff00047202 */ /* 0x000fe20000000f00 */
[----:B------:R-:W-:-:S06]  /*02a0*/  UMOV UR4, URZ ;  /* 0x000000ff00047c82 */ /* 0x000fcc0008000000 */
.L_x_10:
[----:B0-----:R-:W0:Y:S01]  /*02b0*/  LDS R5, [UR5+-0x4] ;  /* 0xfffffc05ff057984 */ /* 0x001e220008000800 */
[----:B------:R-:W-:Y:S02]  /*02c0*/  HFMA2 R12, -RZ, RZ, 0.771484375, 0.21533203125 ;  /* 0x3a2c32e4ff0c7431 */ /* 0x000fe400000001ff */
[C---:B0-----:R-:W-:Y:S01]  /*02d0*/  FMUL R0, |R5|.reuse, 16777216 ;  /* 0x4b80000005007820 */ /* 0x041fe20000400200 */
[C---:B------:R-:W-:Y:S02]  /*02e0*/  FSETP.GEU.AND P0, PT, |R5|.reuse, 1.175494350822287508e-38, PT ;  /* 0x008000000500780b */ /* 0x040fe40003f0e200 */
[----:B------:R-:W-:Y:S02]  /*02f0*/  FSETP.NEU.AND P2, PT, R5, 1, PT ;  /* 0x3f8000000500780b */ /* 0x000fe40003f4d000 */
[----:B------:R-:W-:-:S05]  /*0300*/  FSEL R0, R0, |R5|, !P0 ;  /* 0x4000000500007208 */ /* 0x000fca0004000000 */
[----:B------:R-:W-:-:S05]  /*0310*/  VIADD R6, R0, 0xc0cafb0d ;  /* 0xc0cafb0d00067836 */ /* 0x000fca0000000000 */
[----:B------:R-:W-:-:S04]  /*0320*/  LOP3.LUT R7, R6, 0xff800000, RZ, 0xc0, !PT ;  /* 0xff80000006077812 */ /* 0x000fc800078ec0ff */
[-C--:B------:R-:W-:Y:S02]  /*0330*/  IADD3 R0, PT, PT, R0, -R7.reuse, RZ ;  /* 0x8000000700007210 */ /* 0x080fe40007ffe0ff */
[----:B------:R-:W-:-:S03]  /*0340*/  I2FP.F32.S32 R7, R7 ;  /* 0x0000000700077245 */ /* 0x000fc60000201400 */
[C---:B------:R-:W-:Y:S01]  /*0350*/  FADD R8, R0.reuse, 1 ;  /* 0x3f80000000087421 */ /* 0x040fe20000000000 */
[----:B------:R-:W-:Y:S01]  /*0360*/  FADD R6, R0, -1 ;  /* 0xbf80000000067421 */ /* 0x000fe20000000000 */
[----:B------:R-:W-:-:S03]  /*0370*/  FSEL R0, RZ, -24, P0 ;  /* 0xc1c00000ff007808 */ /* 0x000fc60000000000 */
[----:B------:R-:W-:Y:S01]  /*0380*/  FADD R9, R6, R6 ;  /* 0x0000000606097221 */ /* 0x000fe20000000000 */
[----:B------:R-:W0:Y:S01]  /*0390*/  MUFU.RCP R8, R8 ;  /* 0x0000000800087308 */ /* 0x000e220000001000 */
[----:B------:R-:W-:Y:S02]  /*03a0*/  FFMA R0, R7, 1.1920928955078125e-07, R0 ;  /* 0x3400000007007823 */ /* 0x000fe40000000000 */
[----:B0-----:R-:W-:-:S04]  /*03b0*/  FMUL R9, R8, R9 ;  /* 0x0000000908097220 */ /* 0x001fc80000400000 */
[----:B------:R-:W-:Y:S01]  /*03c0*/  FADD R10, R6, -R9 ;  /* 0x80000009060a7221 */ /* 0x000fe20000000000 */
[CC--:B------:R-:W-:Y:S01]  /*03d0*/  FMUL R7, R9.reuse, R9.reuse ;  /* 0x0000000909077220 */ /* 0x0c0fe20000400000 */
[----:B------:R-:W-:Y:S02]  /*03e0*/  FFMA R13, R9, 1.4426950216293334961, R0 ;  /* 0x3fb8aa3b090d7823 */ /* 0x000fe40000000000 */
[----:B------:R-:W-:Y:S01]  /*03f0*/  FADD R11, R10, R10 ;  /* 0x0000000a0a0b7221 */ /* 0x000fe20000000000 */
[C---:B------:R-:W-:Y:S01]  /*0400*/  FFMA R10, R7.reuse, R12, 0.0032181653659790754318 ;  /* 0x3b52e7db070a7423 */ /* 0x040fe2000000000c */
[----:B------:R-:W-:Y:S02]  /*0410*/  FADD R0, R0, -R13 ;  /* 0x8000000d00007221 */ /* 0x000fe40000000000 */
[----:B------:R-:W-:Y:S01]  /*0420*/  FFMA R11, R6, -R9, R11 ;  /* 0x80000009060b7223 */ /* 0x000fe2000000000b */
[----:B------:R-:W-:Y:S01]  /*0430*/  FFMA R10, R7, R10, 0.018033718690276145935 ;  /* 0x3c93bb73070a7423 */ /* 0x000fe2000000000a */
[----:B------:R-:W-:-:S02]  /*0440*/  FFMA R0, R9, 1.4426950216293334961, R0 ;  /* 0x3fb8aa3b09007823 */ /* 0x000fc40000000000 */
[----:B------:R-:W-:Y:S01]  /*0450*/  FMUL R11, R8, R11 ;  /* 0x0000000b080b7220 */ /* 0x000fe20000400000 */
[----:B------:R-:W-:-:S03]  /*0460*/  FFMA R10, R7, R10, 0.12022458761930465698 ;  /* 0x3df6384f070a7423 */ /* 0x000fc6000000000a */
[----:B------:R-:W-:Y:S01]  /*0470*/  FFMA R0, R11, 1.4426950216293334961, R0 ;  /* 0x3fb8aa3b0b007823 */ /* 0x000fe20000000000 */
[----:B------:R-:W-:-:S03]  /*0480*/  FMUL R10, R7, R10 ;  /* 0x0000000a070a7220 */ /* 0x000fc60000400000 */
[----:B------:R-:W-:Y:S01]  /*0490*/  FFMA R0, R9, 1.9251366722983220825e-08, R0 ;  /* 0x32a55e3409007823 */ /* 0x000fe20000000000 */
[----:B------:R-:W-:-:S04]  /*04a0*/  FMUL R6, R10, 3 ;  /* 0x404000000a067820 */ /* 0x000fc80000400000 */
[----:B------:R-:W-:-:S04]  /*04b0*/  FFMA R11, R11, R6, R0 ;  /* 0x000000060b0b7223 */ /* 0x000fc80000000000 */
[----:B------:R-:W-:Y:S01]  /*04c0*/  FFMA R10, R9, R10, R11 ;  /* 0x0000000a090a7223 */ /* 0x000fe2000000000b */
[----:B------:R-:W-:-:S03]  /*04d0*/  IMAD.MOV.U32 R11, RZ, RZ, 0x391fcb8e ;  /* 0x391fcb8eff0b7424 */ /* 0x000fc600078e00ff */
[----:B------:R-:W-:-:S04]  /*04e0*/  FADD R0, R13, R10 ;  /* 0x0000000a0d007221 */ /* 0x000fc80000000000 */
[----:B------:R-:W-:Y:S01]  /*04f0*/  FMUL R7, R0, 2 ;  /* 0x4000000000077820 */ /* 0x000fe20000400000 */
[----:B------:R-:W-:-:S03]  /*0500*/  FADD R13, -R13, R0 ;  /* 0x000000000d0d7221 */ /* 0x000fc60000000100 */
[----:B------:R-:W0:Y:S01]  /*0510*/  FRND R6, R7 ;  /* 0x0000000700067307 */ /* 0x000e220000201000 */
[----:B------:R-:W-:Y:S01]  /*0520*/  FADD R13, R10, -R13 ;  /* 0x8000000d0a0d7221 */ /* 0x000fe20000000000 */
[----:B------:R-:W-:Y:S01]  /*0530*/  FFMA R0, R0, 2, -R7 ;  /* 0x4000000000007823 */ /* 0x000fe20000000807 */
[----:B------:R-:W-:-:S03]  /*0540*/  FSETP.GEU.AND P1, PT, R7, RZ, PT ;  /* 0x000000ff0700720b */ /* 0x000fc60003f2e000 */
[----:B------:R-:W-:Y:S02]  /*0550*/  FFMA R0, R13, 2, R0 ;  /* 0x400000000d007823 */ /* 0x000fe40000000000 */
[----:B-1----:R-:W1:Y:S01]  /*0560*/  F2I.NTZ R8, R7 ;  /* 0x0000000700087305 */ /* 0x002e620000203100 */
[----:B0-----:R-:W-:Y:S01]  /*0570*/  FADD R9, R7, -R6 ;  /* 0x8000000607097221 */ /* 0x001fe20000000000 */
[----:B------:R-:W-:-:S03]  /*0580*/  FSETP.GT.AND P0, PT, R6, RZ, PT ;  /* 0x000000ff0600720b */ /* 0x000fc60003f04000 */
[----:B------:R-:W-:-:S04]  /*0590*/  FADD R0, R0, R9 ;  /* 0x0000000900007221 */ /* 0x000fc80000000000 */
[C---:B------:R-:W-:Y:S01]  /*05a0*/  FFMA R9, R0.reuse, R11, 0.0013391353422775864601 ;  /* 0x3aaf85ed00097423 */ /* 0x040fe2000000000b */
[----:B------:R-:W-:Y:S02]  /*05b0*/  SEL R11, RZ, 0x83000000, P0 ;  /* 0x83000000ff0b7807 */ /* 0x000fe40000000000 */
[----:B------:R-:W-:Y:S01]  /*05c0*/  FSETP.GT.AND P0, PT, |R7|, 152, PT ;  /* 0x431800000700780b */ /* 0x000fe20003f04200 */
[----:B------:R-:W-:Y:S01]  /*05d0*/  FFMA R9, R0, R9, 0.0096188392490148544312 ;  /* 0x3c1d985600097423 */ /* 0x000fe20000000009 */
[----:B------:R-:W-:Y:S02]  /*05e0*/  IADD3 R6, PT, PT, R11, 0x7f000000, RZ ;  /* 0x7f0000000b067810 */ /* 0x000fe40007ffe0ff */
[----:B-1----:R-:W-:Y:S01]  /*05f0*/  LEA R11, R8, -R11, 0x17 ;  /* 0x8000000b080b7211 */ /* 0x002fe200078eb8ff */
[----:B------:R-:W-:-:S04]  /*0600*/  FFMA R9, R0, R9, 0.055503588169813156128 ;  /* 0x3d6357bb00097423 */ /* 0x000fc80000000009 */
[----:B------:R-:W-:-:S04]  /*0610*/  FFMA R9, R0, R9, 0.24022644758224487305 ;  /* 0x3e75fdec00097423 */ /* 0x000fc80000000009 */
[----:B------:R-:W-:-:S04]  /*0620*/  FFMA R9, R0, R9, 0.69314718246459960938 ;  /* 0x3f31721800097423 */ /* 0x000fc80000000009 */
[----:B------:R-:W-:Y:S01]  /*0630*/  FFMA R9, R0, R9, 1 ;  /* 0x3f80000000097423 */ /* 0x000fe20000000009 */
[----:B------:R-:W-:-:S03]  /*0640*/  MOV R0, 0x3f800000 ;  /* 0x3f80000000007802 */ /* 0x000fc60000000f00 */
[----:B------:R-:W-:-:S04]  /*0650*/  FMUL R6, R9, R6 ;  /* 0x0000000609067220 */ /* 0x000fc80000400000 */
[----:B------:R-:W-:Y:S01]  /*0660*/  FMUL R6, R6, R11 ;  /* 0x0000000b06067220 */ /* 0x000fe20000400000 */
[----:B------:R-:W-:Y:S01]  /*0670*/  @P0 FSEL R6, RZ, +INF , !P1 ;  /* 0x7f800000ff060808 */ /* 0x000fe20004800000 */
[----:B------:R-:W-:Y:S06]  /*0680*/  @!P2 BRA `(.L_x_1) ;  /* 0x000000000020a947 */ /* 0x000fec0003800000 */
[----:B------:R-:W-:-:S13]  /*0690*/  FSETP.NAN.AND P0, PT, |R5|, |R5|, PT ;  /* 0x400000050500720b */ /* 0x000fda0003f08200 */
[----:B------:R-:W-:Y:S01]  /*06a0*/  @P0 FADD R0, R5, 2 ;  /* 0x4000000005000421 */ /* 0x000fe20000000000 */
[----:B------:R-:W-:Y:S06]  /*06b0*/  @P0 BRA `(.L_x_1) ;  /* 0x0000000000140947 */ /* 0x000fec0003800000 */
[----:B------:R-:W-:Y:S01]  /*06c0*/  FSETP.NEU.AND P0, PT, |R5|, +INF , PT ;  /* 0x7f8000000500780b */ /* 0x000fe20003f0d200 */
[----:B------:R-:W-:-:S03]  /*06d0*/  IMAD.MOV.U32 R0, RZ, RZ, R6 ;  /* 0x000000ffff007224 */ /* 0x000fc600078e0006 */
[----:B------:R-:W-:-:S13]  /*06e0*/  FSETP.NEU.AND P0, PT, R5, RZ, P0 ;  /* 0x000000ff0500720b */ /* 0x000fda000070d000 */
[----:B------:R-:W-:-:S05]  /*06f0*/  @!P0 FADD R7, R5, R5 ;  /* 0x0000000505078221 */ /* 0x000fca0000000000 */
[----:B------:R-:W-:-:S07]  /*0700*/  @!P0 LOP3.LUT R0, R7, 0x7fffffff, RZ, 0xc0, !PT ;  /* 0x7fffffff07008812 */ /* 0x000fce00078ec0ff */
.L_x_1:
[----:B------:R-:W-:Y:S01]  /*0710*/  FADD R0, -R0, 1 ;  /* 0x3f80000000007421 */ /* 0x000fe20000000100 */
[----:B------:R-:W-:-:S03]  /*0720*/  MOV R8, 0x3f800000 ;  /* 0x3f80000000087802 */ /* 0x000fc60000000f00 */
[----:B------:R0:W1:Y:S01]  /*0730*/  MUFU.RSQ R9, R0 ;  /* 0x0000000000097308 */ /* 0x0000620000001400 */
[----:B------:R-:W-:-:S04]  /*0740*/  IADD3 R7, PT, PT, R0, -0xd000000, RZ ;  /* 0xf300000000077810 */ /* 0x000fc80007ffe0ff */
[----:B------:R-:W-:-:S13]  /*0750*/  ISETP.GT.U32.AND P0, PT, R7, 0x727fffff, PT ;  /* 0x727fffff0700780c */ /* 0x000fda0003f04070 */
[----:B01----:R-:W-:Y:S05]  /*0760*/  @!P0 BRA `(.L_x_2) ;  /* 0x0000000000108947 */ /* 0x003fea0003800000 */
[----:B------:R-:W-:-:S07]  /*0770*/  MOV R12, 0x790 ;  /* 0x00000790000c7802 */ /* 0x000fce0000000f00 */
[----:B------:R-:W-:Y:S05]  /*0780*/  CALL.REL.NOINC `($__internal_1_$__cuda_sm20_sqrt_rn_f32_slowpath) ;  /* 0x0000000c00387944 */ /* 0x000fea0003c00000 */
[----:B------:R-:W-:Y:S01]  /*0790*/  MOV R7, R9 ;  /* 0x0000000900077202 */ /* 0x000fe20000000f00 */
[----:B------:R-:W-:Y:S06]  /*07a0*/  BRA `(.L_x_3) ;  /* 0x0000000000107947 */ /* 0x000fec0003800000 */
.L_x_2:
[----:B------:R-:W-:Y:S01]  /*07b0*/  FMUL.FTZ R7, R0, R9 ;  /* 0x0000000900077220 */ /* 0x000fe20000410000 */
[----:B------:R-:W-:-:S03]  /*07c0*/  FMUL.FTZ R9, R9, 0.5 ;  /* 0x3f00000009097820 */ /* 0x000fc60000410000 */
[----:B------:R-:W-:-:S04]  /*07d0*/  FFMA R0, -R7, R7, R0 ;  /* 0x0000000707007223 */ /* 0x000fc80000000100 */
[----:B------:R-:W-:-:S07]  /*07e0*/  FFMA R7, R0, R9, R7 ;  /* 0x0000000900077223 */ /* 0x000fce0000000007 */
.L_x_3:
[----:B------:R-:W0:Y:S02]  /*07f0*/  LDS R0, [UR5] ;  /* 0x00000005ff007984 */ /* 0x000e240008000800 */
[----:B0-----:R-:W-:-:S13]  /*0800*/  FSETP.NEU.AND P0, PT, R0, 1, PT ;  /* 0x3f8000000000780b */ /* 0x001fda0003f0d000 */
[----:B------:R-:W-:Y:S05]  /*0810*/  @!P0 BRA `(.L_x_4) ;  /* 0x0000000400048947 */ /* 0x000fea0003800000 */
[----:B------:R-:W-:-:S13]  /*0820*/  FSETP.NAN.AND P0, PT, |R0|, |R0|, PT ;  /* 0x400000000000720b */ /* 0x000fda0003f08200 */
[----:B------:R-:W-:Y:S01]  /*0830*/  @P0 FADD R8, R0, 2 ;  /* 0x4000000000080421 */ /* 0x000fe20000000000 */
[----:B------:R-:W-:Y:S06]  /*0840*/  @P0 BRA `(.L_x_4) ;  /* 0x0000000000f80947 */ /* 0x000fec0003800000 */
[C---:B------:R-:W-:Y:S01]  /*0850*/  FMUL R9, |R0|.reuse, 16777216 ;  /* 0x4b80000000097820 */ /* 0x040fe20000400200 */
[----:B------:R-:W-:Y:S01]  /*0860*/  FSETP.GEU.AND P0, PT, |R0|, 1.175494350822287508e-38, PT ;  /* 0x008000000000780b */ /* 0x000fe20003f0e200 */
[----:B------:R-:W-:-:S03]  /*0870*/  HFMA2 R16, -RZ, RZ, 0.771484375, 0.21533203125 ;  /* 0x3a2c32e4ff107431 */ /* 0x000fc600000001ff */
[----:B------:R-:W-:Y:S02]  /*0880*/  FSEL R9, R9, |R0|, !P0 ;  /* 0x4000000009097208 */ /* 0x000fe40004000000 */
[----:B------:R-:W-:Y:S02]  /*0890*/  FSEL R11, RZ, -24, P0 ;  /* 0xc1c00000ff0b7808 */ /* 0x000fe40000000000 */
[----:B------:R-:W-:Y:S01]  /*08a0*/  FSETP.NEU.AND P0, PT, |R0|, +INF , PT ;  /* 0x7f8000000000780b */ /* 0x000fe20003f0d200 */
[----:B------:R-:W-:-:S03]  /*08b0*/  VIADD R8, R9, 0xc0cafb0d ;  /* 0xc0cafb0d09087836 */ /* 0x000fc60000000000 */
[----:B------:R-:W-:Y:S02]  /*08c0*/  FSETP.NEU.AND P0, PT, R0, RZ, P0 ;  /* 0x000000ff0000720b */ /* 0x000fe4000070d000 */
[----:B------:R-:W-:-:S04]  /*08d0*/  LOP3.LUT R8, R8, 0xff800000, RZ, 0xc0, !PT ;  /* 0xff80000008087812 */ /* 0x000fc800078ec0ff */
[-C--:B------:R-:W-:Y:S02]  /*08e0*/  IADD3 R9, PT, PT, R9, -R8.reuse, RZ ;  /* 0x8000000809097210 */ /* 0x080fe40007ffe0ff */
[----:B------:R-:W-:-:S03]  /*08f0*/  I2FP.F32.S32 R8, R8 ;  /* 0x0000000800087245 */ /* 0x000fc60000201400 */
[C---:B------:R-:W-:Y:S01]  /*0900*/  FADD R13, R9.reuse, 1 ;  /* 0x3f800000090d7421 */ /* 0x040fe20000000000 */
[----:B------:R-:W-:Y:S01]  /*0910*/  FADD R12, R9, -1 ;  /* 0xbf800000090c7421 */ /* 0x000fe20000000000 */
[----:B------:R-:W-:-:S03]  /*0920*/  @!P0 FADD R0, R0, R0 ;  /* 0x0000000000008221 */ /* 0x000fc60000000000 */
[----:B------:R-:W-:Y:S01]  /*0930*/  FADD R10, R12, R12 ;  /* 0x0000000c0c0a7221 */ /* 0x000fe20000000000 */
[----:B------:R-:W0:Y:S03]  /*0940*/  MUFU.RCP R13, R13 ;  /* 0x0000000d000d7308 */ /* 0x000e260000001000 */
[----:B0-----:R-:W-:Y:S01]  /*0950*/  FMUL R9, R13, R10 ;  /* 0x0000000a0d097220 */ /* 0x001fe20000400000 */
[----:B------:R-:W-:-:S03]  /*0960*/  FFMA R10, R8, 1.1920928955078125e-07, R11 ;  /* 0x34000000080a7823 */ /* 0x000fc6000000000b */
        /* <DEDUP_REMOVED lines=16> */
[----:B------:R-:W-:-:S04]  /*0a70*/  FFMA R11, R9, R14, R11 ;  /* 0x0000000e090b7223 */ /* 0x000fc8000000000b */
[----:B------:R-:W-:-:S04]  /*0a80*/  FADD R9, R8, R11 ;  /* 0x0000000b08097221 */ /* 0x000fc80000000000 */
[----:B------:R-:W-:Y:S01]  /*0a90*/  FMUL R10, R9, 2 ;  /* 0x40000000090a7820 */ /* 0x000fe20000400000 */
[----:B------:R-:W-:-:S03]  /*0aa0*/  FADD R8, -R8, R9 ;  /* 0x0000000908087221 */ /* 0x000fc60000000100 */
[----:B------:R-:W0:Y:S01]  /*0ab0*/  FRND R13, R10 ;  /* 0x0000000a000d7307 */ /* 0x000e220000201000 */
[----:B------:R-:W-:Y:S01]  /*0ac0*/  FADD R8, R11, -R8 ;  /* 0x800000080b087221 */ /* 0x000fe20000000000 */
[----:B------:R-:W-:Y:S01]  /*0ad0*/  FFMA R9, R9, 2, -R10 ;  /* 0x4000000009097823 */ /* 0x000fe2000000080a */
[----:B------:R-:W-:Y:S02]  /*0ae0*/  MOV R11, 0x391fcb8e ;  /* 0x391fcb8e000b7802 */ /* 0x000fe40000000f00 */
[----:B------:R-:W-:Y:S01]  /*0af0*/  FSETP.GT.AND P2, PT, |R10|, 152, PT ;  /* 0x431800000a00780b */ /* 0x000fe20003f44200 */
[----:B------:R-:W-:Y:S02]  /*0b00*/  FFMA R9, R8, 2, R9 ;  /* 0x4000000008097823 */ /* 0x000fe40000000009 */
[----:B------:R-:W1:Y:S01]  /*0b10*/  F2I.NTZ R12, R10 ;  /* 0x0000000a000c7305 */ /* 0x000e620000203100 */
[----:B0-----:R-:W-:Y:S01]  /*0b20*/  FADD R8, R10, -R13 ;  /* 0x8000000d0a087221 */ /* 0x001fe20000000000 */
[----:B------:R-:W-:-:S03]  /*0b30*/  FSETP.GT.AND P1, PT, R13, RZ, PT ;  /* 0x000000ff0d00720b */ /* 0x000fc60003f24000 */
[----:B------:R-:W-:-:S04]  /*0b40*/  FADD R8, R8, R9 ;  /* 0x0000000908087221 */ /* 0x000fc80000000000 */
[----:B------:R-:W-:-:S04]  /*0b50*/  FFMA R9, R8, R11, 0.0013391353422775864601 ;  /* 0x3aaf85ed08097423 */ /* 0x000fc8000000000b */
[----:B------:R-:W-:-:S04]  /*0b60*/  FFMA R9, R8, R9, 0.0096188392490148544312 ;  /* 0x3c1d985608097423 */ /* 0x000fc80000000009 */
[----:B------:R-:W-:-:S04]  /*0b70*/  FFMA R9, R8, R9, 0.055503588169813156128 ;  /* 0x3d6357bb08097423 */ /* 0x000fc80000000009 */
[----:B------:R-:W-:Y:S01]  /*0b80*/  FFMA R11, R8, R9, 0.24022644758224487305 ;  /* 0x3e75fdec080b7423 */ /* 0x000fe20000000009 */
[----:B------:R-:W-:Y:S02]  /*0b90*/  SEL R9, RZ, 0x83000000, P1 ;  /* 0x83000000ff097807 */ /* 0x000fe40000800000 */
[----:B------:R-:W-:Y:S01]  /*0ba0*/  FSETP.GEU.AND P1, PT, R10, RZ, PT ;  /* 0x000000ff0a00720b */ /* 0x000fe20003f2e000 */
[----:B------:R-:W-:Y:S01]  /*0bb0*/  FFMA R13, R8, R11, 0.69314718246459960938 ;  /* 0x3f317218080d7423 */ /* 0x000fe2000000000b */
[----:B-1----:R-:W-:Y:S01]  /*0bc0*/  LEA R12, R12, -R9, 0x17 ;  /* 0x800000090c0c7211 */ /* 0x002fe200078eb8ff */
[----:B------:R-:W-:Y:S02]  /*0bd0*/  VIADD R11, R9, 0x7f000000 ;  /* 0x7f000000090b7836 */ /* 0x000fe40000000000 */
[----:B------:R-:W-:Y:S01]  /*0be0*/  FFMA R10, R8, R13, 1 ;  /* 0x3f800000080a7423 */ /* 0x000fe2000000000d */
[----:B------:R-:W-:-:S03]  /*0bf0*/  FSEL R8, RZ, +INF , !P1 ;  /* 0x7f800000ff087808 */ /* 0x000fc60004800000 */
[----:B------:R-:W-:-:S04]  /*0c00*/  FMUL R11, R11, R10 ;  /* 0x0000000a0b0b7220 */ /* 0x000fc80000400000 */
[----:B------:R-:W-:Y:S01]  /*0c10*/  @!P2 FMUL R8, R12, R11 ;  /* 0x0000000b0c08a220 */ /* 0x000fe20000400000 */
[----:B------:R-:W-:-:S07]  /*0c20*/  @!P0 LOP3.LUT R8, R0, 0x7fffffff, RZ, 0xc0, !PT ;  /* 0x7fffffff00088812 */ /* 0x000fce00078ec0ff */
.L_x_4:
[----:B------:R-:W-:Y:S01]  /*0c30*/  FADD R9, -R8, 1 ;  /* 0x3f80000008097421 */ /* 0x000fe20000000100 */
[----:B------:R-:W-:-:S03]  /*0c40*/  FSETP.NEU.AND P0, PT, R5, 1, PT ;  /* 0x3f8000000500780b */ /* 0x000fc60003f0d000 */
[----:B------:R0:W1:Y:S01]  /*0c50*/  MUFU.RSQ R0, R9 ;  /* 0x0000000900007308 */ /* 0x0000620000001400 */
[----:B------:R-:W-:-:S04]  /*0c60*/  IADD3 R8, PT, PT, R9, -0xd000000, RZ ;  /* 0xf300000009087810 */ /* 0x000fc80007ffe0ff */
[----:B------:R-:W-:Y:S02]  /*0c70*/  ISETP.GT.U32.AND P1, PT, R8, 0x727fffff, PT ;  /* 0x727fffff0800780c */ /* 0x000fe40003f24070 */
[----:B------:R-:W-:-:S11]  /*0c80*/  MOV R8, 0x3f800000 ;  /* 0x3f80000000087802 */ /* 0x000fd60000000f00 */
[----:B01----:R-:W-:Y:S05]  /*0c90*/  @!P1 BRA `(.L_x_5) ;  /* 0x0000000000149947 */ /* 0x003fea0003800000 */
[----:B------:R-:W-:Y:S01]  /*0ca0*/  IMAD.MOV.U32 R0, RZ, RZ, R9 ;  /* 0x000000ffff007224 */ /* 0x000fe200078e0009 */
[----:B------:R-:W-:-:S07]  /*0cb0*/  MOV R12, 0xcd0 ;  /* 0x00000cd0000c7802 */ /* 0x000fce0000000f00 */
[----:B------:R-:W-:Y:S05]  /*0cc0*/  CALL.REL.NOINC `($__internal_1_$__cuda_sm20_sqrt_rn_f32_slowpath) ;  /* 0x0000000400e87944 */ /* 0x000fea0003c00000 */
[----:B------:R-:W-:Y:S01]  /*0cd0*/  MOV R10, R9 ;  /* 0x00000009000a7202 */ /* 0x000fe20000000f00 */
[----:B------:R-:W-:Y:S06]  /*0ce0*/  BRA `(.L_x_6) ;  /* 0x0000000000107947 */ /* 0x000fec0003800000 */
.L_x_5:
[----:B------:R-:W-:Y:S01]  /*0cf0*/  FMUL.FTZ R10, R9, R0 ;  /* 0x00000000090a7220 */ /* 0x000fe20000410000 */
[----:B------:R-:W-:-:S03]  /*0d00*/  FMUL.FTZ R0, R0, 0.5 ;  /* 0x3f00000000007820 */ /* 0x000fc60000410000 */
[----:B------:R-:W-:-:S04]  /*0d10*/  FFMA R9, -R10, R10, R9 ;  /* 0x0000000a0a097223 */ /* 0x000fc80000000109 */
[----:B------:R-:W-:-:S07]  /*0d20*/  FFMA R10, R9, R0, R10 ;  /* 0x00000000090a7223 */ /* 0x000fce000000000a */
.L_x_6:
[----:B------:R-:W0:Y:S08]  /*0d30*/  F2F.F64.F32 R10, R10 ;  /* 0x0000000a000a7310 */ /* 0x000e300000201800 */
[----:B------:R1:W2:Y:S01]  /*0d40*/  F2F.F64.F32 R12, R7 ;  /* 0x00000007000c7310 */ /* 0x0002a20000201800 */
[----:B------:R-:W-:Y:S05]  /*0d50*/  @!P0 BRA `(.L_x_7) ;  /* 0x0000000000208947 */ /* 0x000fea0003800000 */
[----:B------:R-:W-:-:S13]  /*0d60*/  FSETP.NAN.AND P0, PT, |R5|, |R5|, PT ;  /* 0x400000050500720b */ /* 0x000fda0003f08200 */
[----:B------:R-:W-:Y:S01]  /*0d70*/  @P0 FADD R8, R5, 2 ;  /* 0x4000000005080421 */ /* 0x000fe20000000000 */
[----:B------:R-:W-:Y:S06]  /*0d80*/  @P0 BRA `(.L_x_7) ;  /* 0x0000000000140947 */ /* 0x000fec0003800000 */
[C---:B------:R-:W-:Y:S02]  /*0d90*/  FSETP.NEU.AND P0, PT, |R5|.reuse, +INF , PT ;  /* 0x7f8000000500780b */ /* 0x040fe40003f0d200 */
[----:B------:R-:W-:Y:S02]  /*0da0*/  MOV R8, R6 ;  /* 0x0000000600087202 */ /* 0x000fe40000000f00 */
[----:B------:R-:W-:-:S13]  /*0db0*/  FSETP.NEU.AND P0, PT, R5, RZ, P0 ;  /* 0x000000ff0500720b */ /* 0x000fda000070d000 */
[----:B------:R-:W-:-:S05]  /*0dc0*/  @!P0 FADD R5, R5, R5 ;  /* 0x0000000505058221 */ /* 0x000fca0000000000 */
[----:B------:R-:W-:-:S07]  /*0dd0*/  @!P0 LOP3.LUT R8, R5, 0x7fffffff, RZ, 0xc0, !PT ;  /* 0x7fffffff05088812 */ /* 0x000fce00078ec0ff */
.L_x_7:
[----:B------:R-:W-:-:S04]  /*0de0*/  FADD R5, -R8, 1 ;  /* 0x3f80000008057421 */ /* 0x000fc80000000100 */
[----:B------:R3:W4:Y:S01]  /*0df0*/  MUFU.RSQ R0, R5 ;  /* 0x0000000500007308 */ /* 0x0007220000001400 */
[----:B------:R-:W-:-:S04]  /*0e00*/  IADD3 R6, PT, PT, R5, -0xd000000, RZ ;  /* 0xf300000005067810 */ /* 0x000fc80007ffe0ff */
[----:B------:R-:W-:Y:S01]  /*0e10*/  ISETP.GT.U32.AND P0, PT, R6, 0x727fffff, PT ;  /* 0x727fffff0600780c */ /* 0x000fe20003f04070 */
[----:B012---:R-:W-:-:S12]  /*0e20*/  DFMA R6, R10, 4, R12 ;  /* 0x401000000a06782b */ /* 0x007fd8000000000c */
[----:B---34-:R-:W-:Y:S05]  /*0e30*/  @!P0 BRA `(.L_x_8) ;  /* 0x0000000000148947 */ /* 0x018fea0003800000 */
[----:B------:R-:W-:Y:S01]  /*0e40*/  IMAD.MOV.U32 R0, RZ, RZ, R5 ;  /* 0x000000ffff007224 */ /* 0x000fe200078e0005 */
[----:B------:R-:W-:-:S07]  /*0e50*/  MOV R12, 0xe70 ;  /* 0x00000e70000c7802 */ /* 0x000fce0000000f00 */
[----:B------:R-:W-:Y:S05]  /*0e60*/  CALL.REL.NOINC `($__internal_1_$__cuda_sm20_sqrt_rn_f32_slowpath) ;  /* 0x0000000400807944 */ /* 0x000fea0003c00000 */
[----:B------:R-:W-:Y:S01]  /*0e70*/  MOV R8, R9 ;  /* 0x0000000900087202 */ /* 0x000fe20000000f00 */
[----:B------:R-:W-:Y:S06]  /*0e80*/  BRA `(.L_x_9) ;  /* 0x0000000000107947 */ /* 0x000fec0003800000 */
.L_x_8:
[----:B------:R-:W-:Y:S01]  /*0e90*/  FMUL.FTZ R8, R5, R0 ;  /* 0x0000000005087220 */ /* 0x000fe20000410000 */
[----:B------:R-:W-:-:S03]  /*0ea0*/  FMUL.FTZ R0, R0, 0.5 ;  /* 0x3f00000000007820 */ /* 0x000fc60000410000 */
[----:B------:R-:W-:-:S04]  /*0eb0*/  FFMA R5, -R8, R8, R5 ;  /* 0x0000000808057223 */ /* 0x000fc80000000105 */
[----:B------:R-:W-:-:S07]  /*0ec0*/  FFMA R8, R5, R0, R8 ;  /* 0x0000000005087223 */ /* 0x000fce0000000008 */
.L_x_9:
[----:B------:R-:W0:Y:S01]  /*0ed0*/  F2F.F64.F32 R8, R8 ;  /* 0x0000000800087310 */ /* 0x000e220000201800 */
[----:B------:R-:W-:Y:S02]  /*0ee0*/  UIADD3 UR6, UPT, UPT, UR4, 0x1, URZ ;  /* 0x0000000104067890 */ /* 0x000fe4000fffe0ff */
[----:B------:R-:W-:Y:S02]  /*0ef0*/  UIADD3 UR5, UPT, UPT, UR5, 0x8, URZ ;  /* 0x0000000805057890 */ /* 0x000fe4000fffe0ff */
[----:B------:R-:W-:Y:S02]  /*0f00*/  UISETP.GE.U32.AND UP0, UPT, UR6, 0x7d, UPT ;  /* 0x0000007d0600788c */ /* 0x000fe4000bf06070 */
[----:B------:R-:W-:Y:S01]  /*0f10*/  UIADD3 UR4, UPT, UPT, UR4, 0x2, URZ ;  /* 0x0000000204047890 */ /* 0x000fe2000fffe0ff */
[----:B------:R-:W1:Y:S01]  /*0f20*/  F2F.F64.F32 R4, R4 ;  /* 0x0000000400047310 */ /* 0x000e620000201800 */
[----:B0-----:R-:W-:-:S08]  /*0f30*/  DADD R6, R6, R8 ;  /* 0x0000000006067229 */ /* 0x001fd00000000008 */
[----:B-1----:R-:W-:-:S06]  /*0f40*/  DFMA R6, R6, R2, R4 ;  /* 0x000000020606722b */ /* 0x002fcc0000000004 */
[----:B------:R0:W1:Y:S01]  /*0f50*/  F2F.F32.F64 R4, R6 ;  /* 0x0000000600047310 */ /* 0x0000620000301000 */
[----:B------:R-:W-:Y:S05]  /*0f60*/  BRA.U !UP0, `(.L_x_10) ;  /* 0xfffffff108d07547 */ /* 0x000fea000b83ffff */
[----:B------:R-:W1:Y:S02]  /*0f70*/  LDC.64 R2, c[0x0][0x390] ;  /* 0x0000e400ff027b82 */ /* 0x000e640000000a00 */
[----:B-1----:R-:W-:Y:S01]  /*0f80*/  REDG.E.ADD.F32.FTZ.RN.STRONG.GPU desc[UR8][R2.64], R4 ;  /* 0x00000004020079a6 */ /* 0x002fe2000c12f308 */
[----:B------:R-:W-:Y:S05]  /*0f90*/  EXIT ;  /* 0x000000000000794d */ /* 0x000fea0003800000 */
        .weak           $__internal_0_$__cuda_sm20_div_rn_f64_full
        .type           $__internal_0_$__cuda_sm20_div_rn_f64_full,@function
        .size           $__internal_0_$__cuda_sm20_div_rn_f64_full,($__internal_1_$__cuda_sm20_sqrt_rn_f32_slowpath - $__internal_0_$__cuda_sm20_div_rn_f64_full)
$__internal_0_$__cuda_sm20_div_rn_f64_full:
[----:B------:R-:W-:Y:S01]  /*0fa0*/  HFMA2 R3, -RZ, RZ, 1.9921875, 0 ;  /* 0x3ff80000ff037431 */ /* 0x000fe200000001ff */
[----:B------:R-:W-:Y:S01]  /*0fb0*/  MOV R2, 0x0 ;  /* 0x0000000000027802 */ /* 0x000fe20000000f00 */
[----:B------:R-:W-:Y:S01]  /*0fc0*/  IMAD.MOV.U32 R6, RZ, RZ, 0x1 ;  /* 0x00000001ff067424 */ /* 0x000fe200078e00ff */
[C---:B------:R-:W-:Y:S02]  /*0fd0*/  FSETP.GEU.AND P1, PT, |R5|.reuse, 1.469367938527859385e-39, PT ;  /* 0x001000000500780b */ /* 0x040fe40003f2e200 */
[----:B------:R-:W-:Y:S01]  /*0fe0*/  LOP3.LUT R10, R5, 0x7ff00000, RZ, 0xc0, !PT ;  /* 0x7ff00000050a7812 */ /* 0x000fe200078ec0ff */
[----:B------:R-:W0:Y:S01]  /*0ff0*/  MUFU.RCP64H R7, R3 ;  /* 0x0000000300077308 */ /* 0x000e220000001800 */
[----:B------:R-:W-:Y:S02]  /*1000*/  MOV R11, 0x1ca00000 ;  /* 0x1ca00000000b7802 */ /* 0x000fe40000000f00 */
[----:B------:R-:W-:Y:S01]  /*1010*/  ISETP.GE.U32.AND P0, PT, R10, 0x40000000, PT ;  /* 0x400000000a00780c */ /* 0x000fe20003f06070 */
[----:B------:R-:W-:Y:S01]  /*1020*/  IMAD.MOV.U32 R16, RZ, RZ, R10 ;  /* 0x000000ffff107224 */ /* 0x000fe200078e000a */
[----:B------:R-:W-:-:S02]  /*1030*/  MOV R17, 0x40000000 ;  /* 0x4000000000117802 */ /* 0x000fc40000000f00 */
[----:B------:R-:W-:Y:S02]  /*1040*/  SEL R11, R11, 0x63400000, !P0 ;  /* 0x634000000b0b7807 */ /* 0x000fe40004000000 */
[----:B------:R-:W-:Y:S01]  /*1050*/  IADD3 R19, PT, PT, R17, -0x1, RZ ;  /* 0xffffffff11137810 */ /* 0x000fe20007ffe0ff */
[----:B0-----:R-:W-:-:S08]  /*1060*/  DFMA R8, R6, -R2, 1 ;  /* 0x3ff000000608742b */ /* 0x001fd00000000802 */
[----:B------:R-:W-:-:S08]  /*1070*/  DFMA R8, R8, R8, R8 ;  /* 0x000000080808722b */ /* 0x000fd00000000008 */
[----:B------:R-:W-:Y:S01]  /*1080*/  DFMA R12, R6, R8, R6 ;  /* 0x00000008060c722b */ /* 0x000fe20000000006 */
[C-C-:B------:R-:W-:Y:S02]  /*1090*/  @!P1 LOP3.LUT R8, R11.reuse, 0x80000000, R5.reuse, 0xf8, !PT ;  /* 0x800000000b089812 */ /* 0x140fe400078ef805 */
[----:B------:R-:W-:Y:S02]  /*10a0*/  LOP3.LUT R7, R11, 0x800fffff, R5, 0xf8, !PT ;  /* 0x800fffff0b077812 */ /* 0x000fe400078ef805 */
[----:B------:R-:W-:Y:S02]  /*10b0*/  @!P1 LOP3.LUT R9, R8, 0x100000, RZ, 0xfc, !PT ;  /* 0x0010000008099812 */ /* 0x000fe400078efcff */
[----:B------:R-:W-:Y:S01]  /*10c0*/  MOV R6, R4 ;  /* 0x0000000400067202 */ /* 0x000fe20000000f00 */
[----:B------:R-:W-:Y:S01]  /*10d0*/  DFMA R14, R12, -R2, 1 ;  /* 0x3ff000000c0e742b */ /* 0x000fe20000000802 */
[----:B------:R-:W-:-:S06]  /*10e0*/  @!P1 MOV R8, RZ ;  /* 0x000000ff00089202 */ /* 0x000fcc0000000f00 */
[----:B------:R-:W-:Y:S02]  /*10f0*/  @!P1 DFMA R6, R6, 2, -R8 ;  /* 0x400000000606982b */ /* 0x000fe40000000808 */
[----:B------:R-:W-:-:S08]  /*1100*/  DFMA R14, R12, R14, R12 ;  /* 0x0000000e0c0e722b */ /* 0x000fd0000000000c */
[----:B------:R-:W-:Y:S01]  /*1110*/  @!P1 LOP3.LUT R16, R7, 0x7ff00000, RZ, 0xc0, !PT ;  /* 0x7ff0000007109812 */ /* 0x000fe200078ec0ff */
[----:B------:R-:W-:-:S03]  /*1120*/  DMUL R8, R14, R6 ;  /* 0x000000060e087228 */ /* 0x000fc60000000000 */
[----:B------:R-:W-:-:S04]  /*1130*/  IADD3 R18, PT, PT, R16, -0x1, RZ ;  /* 0xffffffff10127810 */ /* 0x000fc80007ffe0ff */
[----:B------:R-:W-:Y:S01]  /*1140*/  ISETP.GT.U32.AND P0, PT, R18, 0x7feffffe, PT ;  /* 0x7feffffe1200780c */ /* 0x000fe20003f04070 */
[----:B------:R-:W-:-:S03]  /*1150*/  DFMA R12, R8, -R2, R6 ;  /* 0x80000002080c722b */ /* 0x000fc60000000006 */
[----:B------:R-:W-:-:S05]  /*1160*/  ISETP.GT.U32.OR P0, PT, R19, 0x7feffffe, P0 ;  /* 0x7feffffe1300780c */ /* 0x000fca0000704470 */
[----:B------:R-:W-:-:S08]  /*1170*/  DFMA R8, R14, R12, R8 ;  /* 0x0000000c0e08722b */ /* 0x000fd00000000008 */
[----:B------:R-:W-:Y:S05]  /*1180*/  @P0 BRA `(.L_x_11) ;  /* 0x0000000000680947 */ /* 0x000fea0003800000 */
[----:B------:R-:W-:Y:S01]  /*1190*/  IMAD.MOV.U32 R5, RZ, RZ, 0x40000000 ;  /* 0x40000000ff057424 */ /* 0x000fe200078e00ff */
[----:B------:R-:W-:-:S04]  /*11a0*/  MOV R4, RZ ;  /* 0x000000ff00047202 */ /* 0x000fc80000000f00 */
[----:B------:R-:W-:-:S04]  /*11b0*/  VIADDMNMX R10, R10, -R5, 0xb9600000, !PT ;  /* 0xb96000000a0a7446 */ /* 0x000fc80007800905 */
[----:B------:R-:W-:-:S04]  /*11c0*/  VIMNMX R10, PT, PT, R10, 0x46a00000, PT ;  /* 0x46a000000a0a7848 */ /* 0x000fc80003fe0100 */
[----:B------:R-:W-:-:S04]  /*11d0*/  IADD3 R12, PT, PT, -R11, R10, RZ ;  /* 0x0000000a0b0c7210 */ /* 0x000fc80007ffe1ff */
[----:B------:R-:W-:-:S06]  /*11e0*/  IADD3 R5, PT, PT, R12, 0x7fe00000, RZ ;  /* 0x7fe000000c057810 */ /* 0x000fcc0007ffe0ff */
[----:B------:R-:W-:-:S10]  /*11f0*/  DMUL R10, R8, R4 ;  /* 0x00000004080a7228 */ /* 0x000fd40000000000 */
[----:B------:R-:W-:-:S13]  /*1200*/  FSETP.GTU.AND P0, PT, |R11|, 1.469367938527859385e-39, PT ;  /* 0x001000000b00780b */ /* 0x000fda0003f0c200 */
[----:B------:R-:W-:Y:S05]  /*1210*/  @P0 BRA `(.L_x_12) ;  /* 0x0000000000880947 */ /* 0x000fea0003800000 */
[----:B------:R-:W-:Y:S01]  /*1220*/  DFMA R2, R8, -R2, R6 ;  /* 0x800000020802722b */ /* 0x000fe20000000006 */
[----:B------:R-:W-:-:S09]  /*1230*/  IMAD.MOV.U32 R4, RZ, RZ, RZ ;  /* 0x000000ffff047224 */ /* 0x000fd200078e00ff */
[C---:B------:R-:W-:Y:S02]  /*1240*/  FSETP.NEU.AND P0, PT, R3.reuse, RZ, PT ;  /* 0x000000ff0300720b */ /* 0x040fe40003f0d000 */
[----:B------:R-:W-:-:S04]  /*1250*/  LOP3.LUT R2, R3, 0x40080000, RZ, 0x3c, !PT ;  /* 0x4008000003027812 */ /* 0x000fc800078e3cff */
[----:B------:R-:W-:-:S04]  /*1260*/  LOP3.LUT R7, R2, 0x80000000, RZ, 0xc0, !PT ;  /* 0x8000000002077812 */ /* 0x000fc800078ec0ff */
[----:B------:R-:W-:-:S03]  /*1270*/  LOP3.LUT R5, R7, R5, RZ, 0xfc, !PT ;  /* 0x0000000507057212 */ /* 0x000fc600078efcff */
[----:B------:R-:W-:Y:S05]  /*1280*/  @!P0 BRA `(.L_x_12) ;  /* 0x00000000006c8947 */ /* 0x000fea0003800000 */
[----:B------:R-:W-:Y:S01]  /*1290*/  IADD3 R3, PT, PT, -R12, RZ, RZ ;  /* 0x000000ff0c037210 */ /* 0x000fe20007ffe1ff */
[----:B------:R-:W-:Y:S01]  /*12a0*/  DMUL.RP R4, R8, R4 ;  /* 0x0000000408047228 */ /* 0x000fe20000008000 */
[----:B------:R-:W-:-:S06]  /*12b0*/  MOV R2, RZ ;  /* 0x000000ff00027202 */ /* 0x000fcc0000000f00 */
[----:B------:R-:W-:-:S03]  /*12c0*/  DFMA R2, R10, -R2, R8 ;  /* 0x800000020a02722b */ /* 0x000fc60000000008 */
[----:B------:R-:W-:-:S03]  /*12d0*/  LOP3.LUT R7, R5, R7, RZ, 0x3c, !PT ;  /* 0x0000000705077212 */ /* 0x000fc600078e3cff */
[----:B------:R-:W-:-:S04]  /*12e0*/  IADD3 R2, PT, PT, -R12, -0x43300000, RZ ;  /* 0xbcd000000c027810 */ /* 0x000fc80007ffe1ff */
[----:B------:R-:W-:-:S04]  /*12f0*/  FSETP.NEU.AND P0, PT, |R3|, R2, PT ;  /* 0x000000020300720b */ /* 0x000fc80003f0d200 */
[----:B------:R-:W-:Y:S02]  /*1300*/  FSEL R10, R4, R10, !P0 ;  /* 0x0000000a040a7208 */ /* 0x000fe40004000000 */
[----:B------:R-:W-:Y:S01]  /*1310*/  FSEL R11, R7, R11, !P0 ;  /* 0x0000000b070b7208 */ /* 0x000fe20004000000 */
[----:B------:R-:W-:Y:S06]  /*1320*/  BRA `(.L_x_12) ;  /* 0x0000000000447947 */ /* 0x000fec0003800000 */
.L_x_11:
[----:B------:R-:W-:-:S14]  /*1330*/  DSETP.NAN.AND P0, PT, R4, R4, PT ;  /* 0x000000040400722a */ /* 0x000fdc0003f08000 */
[----:B------:R-:W-:Y:S05]  /*1340*/  @P0 BRA `(.L_x_13) ;  /* 0x0000000000340947 */ /* 0x000fea0003800000 */
[----:B------:R-:W-:Y:S01]  /*1350*/  ISETP.NE.AND P0, PT, R16, R17, PT ;  /* 0x000000111000720c */ /* 0x000fe20003f05270 */
[----:B------:R-:W-:Y:S01]  /*1360*/  IMAD.MOV.U32 R11, RZ, RZ, -0x80000 ;  /* 0xfff80000ff0b7424 */ /* 0x000fe200078e00ff */
[----:B------:R-:W-:-:S11]  /*1370*/  MOV R10, 0x0 ;  /* 0x00000000000a7802 */ /* 0x000fd60000000f00 */
[----:B------:R-:W-:Y:S05]  /*1380*/  @!P0 BRA `(.L_x_12) ;  /* 0x00000000002c8947 */ /* 0x000fea0003800000 */
[----:B------:R-:W-:Y:S02]  /*1390*/  ISETP.NE.AND P0, PT, R16, 0x7ff00000, PT ;  /* 0x7ff000001000780c */ /* 0x000fe40003f05270 */
[----:B------:R-:W-:Y:S02]  /*13a0*/  LOP3.LUT R4, R5, 0x40080000, RZ, 0x3c, !PT ;  /* 0x4008000005047812 */ /* 0x000fe400078e3cff */
[----:B------:R-:W-:Y:S02]  /*13b0*/  ISETP.EQ.OR P0, PT, R17, RZ, !P0 ;  /* 0x000000ff1100720c */ /* 0x000fe40004702670 */
[----:B------:R-:W-:-:S11]  /*13c0*/  LOP3.LUT R11, R4, 0x80000000, RZ, 0xc0, !PT ;  /* 0x80000000040b7812 */ /* 0x000fd600078ec0ff */
[----:B------:R-:W-:Y:S02]  /*13d0*/  @P0 LOP3.LUT R2, R11, 0x7ff00000, RZ, 0xfc, !PT ;  /* 0x7ff000000b020812 */ /* 0x000fe400078efcff */
[----:B------:R-:W-:Y:S02]  /*13e0*/  @!P0 MOV R10, RZ ;  /* 0x000000ff000a8202 */ /* 0x000fe40000000f00 */
[----:B------:R-:W-:Y:S02]  /*13f0*/  @P0 MOV R10, RZ ;  /* 0x000000ff000a0202 */ /* 0x000fe40000000f00 */
[----:B------:R-:W-:Y:S01]  /*1400*/  @P0 MOV R11, R2 ;  /* 0x00000002000b0202 */ /* 0x000fe20000000f00 */
[----:B------:R-:W-:Y:S06]  /*1410*/  BRA `(.L_x_12) ;  /* 0x0000000000087947 */ /* 0x000fec0003800000 */
.L_x_13:
[----:B------:R-:W-:Y:S01]  /*1420*/  LOP3.LUT R11, R5, 0x80000, RZ, 0xfc, !PT ;  /* 0x00080000050b7812 */ /* 0x000fe200078efcff */
[----:B------:R-:W-:-:S07]  /*1430*/  IMAD.MOV.U32 R10, RZ, RZ, R4 ;  /* 0x000000ffff0a7224 */ /* 0x000fce00078e0004 */
.L_x_12:
[----:B------:R-:W-:Y:S02]  /*1440*/  MOV R2, R0 ;  /* 0x0000000000027202 */ /* 0x000fe40000000f00 */
[----:B------:R-:W-:-:S04]  /*1450*/  MOV R3, 0x0 ;  /* 0x0000000000037802 */ /* 0x000fc80000000f00 */
[----:B------:R-:W-:Y:S05]  /*1460*/  RET.REL.NODEC R2 `(_Z12eval_y_simpsPfS_S_) ;  /* 0xffffffe802e47950 */ /* 0x000fea0003c3ffff */
        .weak           $__internal_1_$__cuda_sm20_sqrt_rn_f32_slowpath
        .type           $__internal_1_$__cuda_sm20_sqrt_rn_f32_slowpath,@function
        .size           $__internal_1_$__cuda_sm20_sqrt_rn_f32_slowpath,(.L_x_46 - $__internal_1_$__cuda_sm20_sqrt_rn_f32_slowpath)
$__internal_1_$__cuda_sm20_sqrt_rn_f32_slowpath:
[----:B------:R-:W-:-:S13]  /*1470*/  LOP3.LUT P1, RZ, R0, 0x7fffffff, RZ, 0xc0, !PT ;  /* 0x7fffffff00ff7812 */ /* 0x000fda000782c0ff */
[----:B------:R-:W-:Y:S01]  /*1480*/  @!P1 MOV R9, R0 ;  /* 0x0000000000099202 */ /* 0x000fe20000000f00 */
[----:B------:R-:W-:Y:S06]  /*1490*/  @!P1 BRA `(.L_x_14) ;  /* 0x0000000000449947 */ /* 0x000fec0003800000 */
[----:B------:R-:W-:-:S13]  /*14a0*/  FSETP.GEU.FTZ.AND P1, PT, R0, RZ, PT ;  /* 0x000000ff0000720b */ /* 0x000fda0003f3e000 */
[----:B------:R-:W-:Y:S01]  /*14b0*/  @!P1 IMAD.MOV.U32 R9, RZ, RZ, 0x7fffffff ;  /* 0x7fffffffff099424 */ /* 0x000fe200078e00ff */
[----:B------:R-:W-:Y:S06]  /*14c0*/  @!P1 BRA `(.L_x_14) ;  /* 0x0000000000389947 */ /* 0x000fec0003800000 */
[----:B------:R-:W-:-:S13]  /*14d0*/  FSETP.GTU.FTZ.AND P1, PT, |R0|, +INF , PT ;  /* 0x7f8000000000780b */ /* 0x000fda0003f3c200 */
[----:B------:R-:W-:Y:S01]  /*14e0*/  @P1 FADD.FTZ R9, R0, 1 ;  /* 0x3f80000000091421 */ /* 0x000fe20000010000 */
[----:B------:R-:W-:Y:S06]  /*14f0*/  @P1 BRA `(.L_x_14) ;  /* 0x00000000002c1947 */ /* 0x000fec0003800000 */
[----:B------:R-:W-:-:S13]  /*1500*/  FSETP.NEU.FTZ.AND P1, PT, |R0|, +INF , PT ;  /* 0x7f8000000000780b */ /* 0x000fda0003f3d200 */
[----:B------:R-:W-:Y:S01]  /*1510*/  @!P1 MOV R9, R0 ;  /* 0x0000000000099202 */ /* 0x000fe20000000f00 */
[----:B------:R-:W-:Y:S06]  /*1520*/  @!P1 BRA `(.L_x_14) ;  /* 0x0000000000209947 */ /* 0x000fec0003800000 */
[----:B------:R-:W-:-:S04]  /*1530*/  FFMA R0, R0, 1.84467440737095516160e+19, RZ ;  /* 0x5f80000000007823 */ /* 0x000fc800000000ff */
[----:B------:R-:W0:Y:S02]  /*1540*/  MUFU.RSQ R9, R0 ;  /* 0x0000000000097308 */ /* 0x000e240000001400 */
[----:B0-----:R-:W-:Y:S01]  /*1550*/  FMUL.FTZ R11, R0, R9 ;  /* 0x00000009000b7220 */ /* 0x001fe20000410000 */
[----:B------:R-:W-:-:S03]  /*1560*/  FMUL.FTZ R9, R9, 0.5 ;  /* 0x3f00000009097820 */ /* 0x000fc60000410000 */
[----:B------:R-:W-:-:S04]  /*1570*/  FADD.FTZ R10, -R11, -RZ ;  /* 0x800000ff0b0a7221 */ /* 0x000fc80000010100 */
[----:B------:R-:W-:-:S04]  /*1580*/  FFMA R10, R11, R10, R0 ;  /* 0x0000000a0b0a7223 */ /* 0x000fc80000000000 */
[----:B------:R-:W-:-:S04]  /*1590*/  FFMA R9, R10, R9, R11 ;  /* 0x000000090a097223 */ /* 0x000fc8000000000b */
[----:B------:R-:W-:-:S07]  /*15a0*/  FMUL.FTZ R9, R9, 2.3283064365386962891e-10 ;  /* 0x2f80000009097820 */ /* 0x000fce0000410000 */
.L_x_14:
[----:B------:R-:W-:Y:S01]  /*15b0*/  HFMA2 R11, -RZ, RZ, 0, 0 ;  /* 0x00000000ff0b7431 */ /* 0x000fe200000001ff */
[----:B------:R-:W-:-:S04]  /*15c0*/  MOV R10, R12 ;  /* 0x0000000c000a7202 */ /* 0x000fc80000000f00 */
[----:B------:R-:W-:Y:S05]  /*15d0*/  RET.REL.NODEC R10 `(_Z12eval_y_simpsPfS_S_) ;  /* 0xffffffe80a887950 */ /* 0x000fea0003c3ffff */
.L_x_15:
[----:B------:R-:W-:-:S00]  /*15e0*/  BRA `(.L_x_15) ;  /* 0xfffffffc00fc7947 */ /* 0x000fc0000383ffff */
[----:B------:R-:W-:-:S00]  /*15f0*/  NOP ;  /* 0x0000000000007918 */ /* 0x000fc00000000000 */
        /* <DEDUP_REMOVED lines=8> */
.L_x_46:


//--------------------- .text._Z12eval_y_trapzPfS_ --------------------------
	.section	.text._Z12eval_y_trapzPfS_,"ax",@progbits
	.align	128
        .global         _Z12eval_y_trapzPfS_
        .type           _Z12eval_y_trapzPfS_,@function
        .size           _Z12eval_y_trapzPfS_,(.L_x_47 - _Z12eval_y_trapzPfS_)
        .other          _Z12eval_y_trapzPfS_,@"STO_CUDA_ENTRY STV_DEFAULT"
_Z12eval_y_trapzPfS_:
.text._Z12eval_y_trapzPfS_:
        /* <DEDUP_REMOVED lines=17> */
[----:B------:R-:W1:Y:S01]  /*0110*/  LDS R4, [UR4] ;  /* 0x00000004ff047984 */ /* 0x000e620008000800 */
[----:B0-----:R-:W-:Y:S01]  /*0120*/  HFMA2 R5, -RZ, RZ, 0, 0 ;  /* 0x00000000ff057431 */ /* 0x001fe200000001ff */
[----:B------:R-:W-:Y:S01]  /*0130*/  MOV R2, 0x4 ;  /* 0x0000000400027802 */ /* 0x000fe20000000f00 */
[----:B------:R-:W-:-:S07]  /*0140*/  HFMA2 R3, -RZ, RZ, 0, 0 ;  /* 0x00000000ff037431 */ /* 0x000fce00000001ff */
.L_x_22:
[----:B0-----:R-:W0:Y:S01]  /*0150*/  LDS R0, [R2+UR4] ;  /* 0x0000000402007984 */ /* 0x001e220008000800 */
[----:B-1----:R-:W-:Y:S02]  /*0160*/  FSETP.NEU.AND P0, PT, R4, 1, PT ;  /* 0x3f8000000400780b */ /* 0x002fe40003f0d000 */
[----:B------:R-:W-:Y:S02]  /*0170*/  MOV R6, 0x3f800000 ;  /* 0x3f80000000067802 */ /* 0x000fe40000000f00 */
[----:B------:R-:W-:Y:S02]  /*0180*/  MOV R7, 0x3f800000 ;  /* 0x3f80000000077802 */ /* 0x000fe40000000f00 */
[----:B0-----:R-:W-:-:S07]  /*0190*/  FSETP.NEU.AND P1, PT, R0, 1, PT ;  /* 0x3f8000000000780b */ /* 0x001fce0003f2d000 */
[----:B--2---:R-:W-:Y:S06]  /*01a0*/  @!P0 BRA `(.L_x_16) ;  /* 0x0000000400048947 */ /* 0x004fec0003800000 */
[----:B------:R-:W-:-:S13]  /*01b0*/  FSETP.NAN.AND P0, PT, |R4|, |R4|, PT ;  /* 0x400000040400720b */ /* 0x000fda0003f08200 */
[----:B------:R-:W-:Y:S01]  /*01c0*/  @P0 FADD R7, R4, 2 ;  /* 0x4000000004070421 */ /* 0x000fe20000000000 */
[----:B------:R-:W-:Y:S06]  /*01d0*/  @P0 BRA `(.L_x_16) ;  /* 0x0000000000f80947 */ /* 0x000fec0003800000 */
[C---:B------:R-:W-:Y:S01]  /*01e0*/  FMUL R7, |R4|.reuse, 16777216 ;  /* 0x4b80000004077820 */ /* 0x040fe20000400200 */
[----:B------:R-:W-:Y:S02]  /*01f0*/  FSETP.GEU.AND P0, PT, |R4|, 1.175494350822287508e-38, PT ;  /* 0x008000000400780b */ /* 0x000fe40003f0e200 */
[----:B------:R-:W-:Y:S02]  /*0200*/  MOV R15, 0x3a2c32e4 ;  /* 0x3a2c32e4000f7802 */ /* 0x000fe40000000f00 */
[----:B------:R-:W-:-:S04]  /*0210*/  FSEL R7, R7, |R4|, !P0 ;  /* 0x4000000407077208 */ /* 0x000fc80004000000 */
[----:B------:R-:W-:-:S04]  /*0220*/  IADD3 R8, PT, PT, R7, -0x3f3504f3, RZ ;  /* 0xc0cafb0d07087810 */ /* 0x000fc80007ffe0ff */
[----:B------:R-:W-:-:S04]  /*0230*/  LOP3.LUT R8, R8, 0xff800000, RZ, 0xc0, !PT ;  /* 0xff80000008087812 */ /* 0x000fc800078ec0ff */
[-C--:B------:R-:W-:Y:S02]  /*0240*/  IADD3 R7, PT, PT, R7, -R8.reuse, RZ ;  /* 0x8000000807077210 */ /* 0x080fe40007ffe0ff */
[----:B------:R-:W-:-:S03]  /*0250*/  I2FP.F32.S32 R8, R8 ;  /* 0x0000000800087245 */ /* 0x000fc60000201400 */
[C---:B------:R-:W-:Y:S01]  /*0260*/  FADD R10, R7.reuse, 1 ;  /* 0x3f800000070a7421 */ /* 0x040fe20000000000 */
[----:B------:R-:W-:Y:S01]  /*0270*/  FADD R9, R7, -1 ;  /* 0xbf80000007097421 */ /* 0x000fe20000000000 */
[----:B------:R-:W-:Y:S02]  /*0280*/  FSEL R7, RZ, -24, P0 ;  /* 0xc1c00000ff077808 */ /* 0x000fe40000000000 */
[----:B------:R-:W-:Y:S01]  /*0290*/  FSETP.NEU.AND P0, PT, |R4|, +INF , PT ;  /* 0x7f8000000400780b */ /* 0x000fe20003f0d200 */
[----:B------:R-:W-:Y:S01]  /*02a0*/  FADD R11, R9, R9 ;  /* 0x00000009090b7221 */ /* 0x000fe20000000000 */
[----:B------:R-:W0:Y:S01]  /*02b0*/  MUFU.RCP R10, R10 ;  /* 0x0000000a000a7308 */ /* 0x000e220000001000 */
[----:B------:R-:W-:Y:S01]  /*02c0*/  FFMA R8, R8, 1.1920928955078125e-07, R7 ;  /* 0x3400000008087823 */ /* 0x000fe20000000007 */
[----:B------:R-:W-:-:S13]  /*02d0*/  FSETP.NEU.AND P0, PT, R4, RZ, P0 ;  /* 0x000000ff0400720b */ /* 0x000fda000070d000 */
[----:B------:R-:W-:Y:S01]  /*02e0*/  @!P0 FADD R4, R4, R4 ;  /* 0x0000000404048221 */ /* 0x000fe20000000000 */
[----:B0-----:R-:W-:-:S04]  /*02f0*/  FMUL R11, R10, R11 ;  /* 0x0000000b0a0b7220 */ /* 0x001fc80000400000 */
[----:B------:R-:W-:Y:S01]  /*0300*/  FADD R13, R9, -R11 ;  /* 0x8000000b090d7221 */ /* 0x000fe20000000000 */
[C---:B------:R-:W-:Y:S01]  /*0310*/  FMUL R12, R11.reuse, R11 ;  /* 0x0000000b0b0c7220 */ /* 0x040fe20000400000 */
[----:B------:R-:W-:Y:S02]  /*0320*/  FFMA R7, R11, 1.4426950216293334961, R8 ;  /* 0x3fb8aa3b0b077823 */ /* 0x000fe40000000008 */
[----:B------:R-:W-:Y:S01]  /*0330*/  FADD R14, R13, R13 ;  /* 0x0000000d0d0e7221 */ /* 0x000fe20000000000 */
[----:B------:R-:W-:Y:S01]  /*0340*/  FFMA R13, R12, R15, 0.0032181653659790754318 ;  /* 0x3b52e7db0c0d7423 */ /* 0x000fe2000000000f */
        /* <DEDUP_REMOVED lines=18> */
[----:B------:R-:W-:Y:S01]  /*0470*/  HFMA2 R12, -RZ, RZ, 0.64013671875, -15.109375 ;  /* 0x391fcb8eff0c7431 */ /* 0x000fe200000001ff */
[----:B------:R-:W-:Y:S02]  /*0480*/  FSETP.GT.AND P3, PT, |R9|, 152, PT ;  /* 0x431800000900780b */ /* 0x000fe40003f64200 */
        /* <DEDUP_REMOVED lines=12> */
[----:B------:R-:W-:Y:S02]  /*0550*/  IADD3 R10, PT, PT, R8, 0x7f000000, RZ ;  /* 0x7f000000080a7810 */ /* 0x000fe40007ffe0ff */
[----:B-1----:R-:W-:Y:S01]  /*0560*/  LEA R11, R11, -R8, 0x17 ;  /* 0x800000080b0b7211 */ /* 0x002fe200078eb8ff */
[----:B------:R-:W-:Y:S01]  /*0570*/  FFMA R9, R7, R12, 1 ;  /* 0x3f80000007097423 */ /* 0x000fe2000000000c */
[----:B------:R-:W-:-:S03]  /*0580*/  FSEL R7, RZ, +INF , !P2 ;  /* 0x7f800000ff077808 */ /* 0x000fc60005000000 */
[----:B------:R-:W-:-:S04]  /*0590*/  FMUL R10, R10, R9 ;  /* 0x000000090a0a7220 */ /* 0x000fc80000400000 */
[----:B------:R-:W-:Y:S01]  /*05a0*/  @!P3 FMUL R7, R11, R10 ;  /* 0x0000000a0b07b220 */ /* 0x000fe20000400000 */
[----:B------:R-:W-:-:S07]  /*05b0*/  @!P0 LOP3.LUT R7, R4, 0x7fffffff, RZ, 0xc0, !PT ;  /* 0x7fffffff04078812 */ /* 0x000fce00078ec0ff */
.L_x_16:
[----:B------:R-:W-:Y:S01]  /*05c0*/  MOV R4, R0 ;  /* 0x0000000000047202 */ /* 0x000fe20000000f00 */
[----:B------:R-:W-:Y:S06]  /*05d0*/  @!P1 BRA `(.L_x_17) ;  /* 0x0000000400049947 */ /* 0x000fec0003800000 */
        /* <DEDUP_REMOVED lines=18> */
[----:B------:R-:W-:Y:S01]  /*0700*/  FSETP.NEU.AND P0, PT, R4, RZ, P0 ;  /* 0x000000ff0400720b */ /* 0x000fe2000070d000 */
        /* <DEDUP_REMOVED lines=26> */
[----:B------:R-:W-:Y:S01]  /*08b0*/  FFMA R9, R6, 2, R9 ;  /* 0x4000000006097823 */ /* 0x000fe20000000009 */
[----:B0-----:R-:W-:Y:S01]  /*08c0*/  FADD R6, R8, -R13 ;  /* 0x8000000d08067221 */ /* 0x001fe20000000000 */
[----:B------:R-:W-:-:S03]  /*08d0*/  FSETP.GT.AND P1, PT, R13, RZ, PT ;  /* 0x000000ff0d00720b */ /* 0x000fc60003f24000 */
[----:B------:R-:W-:Y:S01]  /*08e0*/  FADD R6, R6, R9 ;  /* 0x0000000906067221 */ /* 0x000fe20000000000 */
[----:B------:R-:W-:Y:S02]  /*08f0*/  SEL R0, RZ, 0x83000000, P1 ;  /* 0x83000000ff007807 */ /* 0x000fe40000800000 */
[----:B------:R-:W-:Y:S01]  /*0900*/  FSETP.GEU.AND P1, PT, R8, RZ, PT ;  /* 0x000000ff0800720b */ /* 0x000fe20003f2e000 */
[----:B------:R-:W-:Y:S01]  /*0910*/  FFMA R9, R6, R11, 0.0013391353422775864601 ;  /* 0x3aaf85ed06097423 */ /* 0x000fe2000000000b */
[----:B------:R-:W-:-:S03]  /*0920*/  IADD3 R10, PT, PT, R0, 0x7f000000, RZ ;  /* 0x7f000000000a7810 */ /* 0x000fc60007ffe0ff */
[C---:B------:R-:W-:Y:S02]  /*0930*/  FFMA R11, R6.reuse, R9, 0.0096188392490148544312 ;  /* 0x3c1d9856060b7423 */ /* 0x040fe40000000009 */
[----:B------:R-:W0:Y:S02]  /*0940*/  F2I.NTZ R9, R8 ;  /* 0x0000000800097305 */ /* 0x000e240000203100 */
[----:B------:R-:W-:-:S04]  /*0950*/  FFMA R11, R6, R11, 0.055503588169813156128 ;  /* 0x3d6357bb060b7423 */ /* 0x000fc8000000000b */
[----:B------:R-:W-:-:S04]  /*0960*/  FFMA R11, R6, R11, 0.24022644758224487305 ;  /* 0x3e75fdec060b7423 */ /* 0x000fc8000000000b */
[----:B------:R-:W-:-:S04]  /*0970*/  FFMA R11, R6, R11, 0.69314718246459960938 ;  /* 0x3f317218060b7423 */ /* 0x000fc8000000000b */
[----:B------:R-:W-:Y:S01]  /*0980*/  FFMA R11, R6, R11, 1 ;  /* 0x3f800000060b7423 */ /* 0x000fe2000000000b */
[----:B0-----:R-:W-:Y:S01]  /*0990*/  LEA R9, R9, -R0, 0x17 ;  /* 0x8000000009097211 */ /* 0x001fe200078eb8ff */
[----:B------:R-:W-:Y:S01]  /*09a0*/  @!P0 FADD R0, R4, R4 ;  /* 0x0000000404008221 */ /* 0x000fe20000000000 */
[----:B------:R-:W-:Y:S01]  /*09b0*/  FSEL R6, RZ, +INF , !P1 ;  /* 0x7f800000ff067808 */ /* 0x000fe20004800000 */
[----:B------:R-:W-:-:S04]  /*09c0*/  FMUL R10, R10, R11 ;  /* 0x0000000b0a0a7220 */ /* 0x000fc80000400000 */
[----:B------:R-:W-:Y:S01]  /*09d0*/  @!P2 FMUL R6, R9, R10 ;  /* 0x0000000a0906a220 */ /* 0x000fe20000400000 */
[----:B------:R-:W-:-:S07]  /*09e0*/  @!P0 LOP3.LUT R6, R0, 0x7fffffff, RZ, 0xc0, !PT ;  /* 0x7fffffff00068812 */ /* 0x000fce00078ec0ff */
.L_x_17:
[----:B------:R-:W-:Y:S01]  /*09f0*/  FADD R9, -R6, 1 ;  /* 0x3f80000006097421 */ /* 0x000fe20000000100 */
[----:B------:R-:W-:-:S03]  /*0a00*/  FADD R12, -R7, 1 ;  /* 0x3f800000070c7421 */ /* 0x000fc60000000100 */
[----:B------:R0:W1:Y:S01]  /*0a10*/  MUFU.RSQ R0, R9 ;  /* 0x0000000900007308 */ /* 0x0000620000001400 */
[----:B------:R-:W-:-:S04]  /*0a20*/  IADD3 R6, PT, PT, R9, -0xd000000, RZ ;  /* 0xf300000009067810 */ /* 0x000fc80007ffe0ff */
[----:B------:R-:W-:-:S13]  /*0a30*/  ISETP.GT.U32.AND P0, PT, R6, 0x727fffff, PT ;  /* 0x727fffff0600780c */ /* 0x000fda0003f04070 */
[----:B01----:R-:W-:Y:S05]  /*0a40*/  @!P0 BRA `(.L_x_18) ;  /* 0x0000000000148947 */ /* 0x003fea0003800000 */
[----:B------:R-:W-:Y:S02]  /*0a50*/  MOV R0, R9 ;  /* 0x0000000900007202 */ /* 0x000fe40000000f00 */
[----:B------:R-:W-:-:S07]  /*0a60*/  MOV R10, 0xa80 ;  /* 0x00000a80000a7802 */ /* 0x000fce0000000f00 */
[----:B------:R-:W-:Y:S05]  /*0a70*/  CALL.REL.NOINC `($__internal_2_$__cuda_sm20_sqrt_rn_f32_slowpath) ;  /* 0x00000000008c7944 */ /* 0x000fea0003c00000 */
[----:B------:R-:W-:Y:S01]  /*0a80*/  MOV R8, R0 ;  /* 0x0000000000087202 */ /* 0x000fe20000000f00 */
[----:B------:R-:W-:Y:S06]  /*0a90*/  BRA `(.L_x_19) ;  /* 0x0000000000107947 */ /* 0x000fec0003800000 */
.L_x_18:
[----:B------:R-:W-:Y:S01]  /*0aa0*/  FMUL.FTZ R8, R9, R0 ;  /* 0x0000000009087220 */ /* 0x000fe20000410000 */
[----:B------:R-:W-:-:S03]  /*0ab0*/  FMUL.FTZ R0, R0, 0.5 ;  /* 0x3f00000000007820 */ /* 0x000fc60000410000 */
[----:B------:R-:W-:-:S04]  /*0ac0*/  FFMA R7, -R8, R8, R9 ;  /* 0x0000000808077223 */ /* 0x000fc80000000109 */
[----:B------:R-:W-:-:S07]  /*0ad0*/  FFMA R8, R7, R0, R8 ;  /* 0x0000000007087223 */ /* 0x000fce0000000008 */
.L_x_19:
[----:B------:R-:W-:Y:S01]  /*0ae0*/  IADD3 R0, PT, PT, R12, -0xd000000, RZ ;  /* 0xf30000000c007810 */ /* 0x000fe20007ffe0ff */
[----:B------:R0:W1:Y:S03]  /*0af0*/  MUFU.RSQ R9, R12 ;  /* 0x0000000c00097308 */ /* 0x0000660000001400 */
[----:B------:R-:W-:-:S13]  /*0b00*/  ISETP.GT.U32.AND P0, PT, R0, 0x727fffff, PT ;  /* 0x727fffff0000780c */ /* 0x000fda0003f04070 */
[----:B0-----:R-:W-:Y:S05]  /*0b10*/  @!P0 BRA `(.L_x_20) ;  /* 0x0000000000148947 */ /* 0x001fea0003800000 */
[----:B------:R-:W-:Y:S02]  /*0b20*/  MOV R0, R12 ;  /* 0x0000000c00007202 */ /* 0x000fe40000000f00 */
[----:B------:R-:W-:-:S07]  /*0b30*/  MOV R10, 0xb50 ;  /* 0x00000b50000a7802 */ /* 0x000fce0000000f00 */
[----:B-1----:R-:W-:Y:S05]  /*0b40*/  CALL.REL.NOINC `($__internal_2_$__cuda_sm20_sqrt_rn_f32_slowpath) ;  /* 0x0000000000587944 */ /* 0x002fea0003c00000 */
[----:B------:R-:W-:Y:S01]  /*0b50*/  MOV R7, R0 ;  /* 0x0000000000077202 */ /* 0x000fe20000000f00 */
[----:B------:R-:W-:Y:S06]  /*0b60*/  BRA `(.L_x_21) ;  /* 0x0000000000107947 */ /* 0x000fec0003800000 */
.L_x_20:
[----:B-1----:R-:W-:Y:S01]  /*0b70*/  FMUL.FTZ R7, R12, R9 ;  /* 0x000000090c077220 */ /* 0x002fe20000410000 */
[----:B------:R-:W-:-:S03]  /*0b80*/  FMUL.FTZ R6, R9, 0.5 ;  /* 0x3f00000009067820 */ /* 0x000fc60000410000 */
[----:B------:R-:W-:-:S04]  /*0b90*/  FFMA R0, -R7, R7, R12 ;  /* 0x0000000707007223 */ /* 0x000fc8000000010c */
[----:B------:R-:W-:-:S07]  /*0ba0*/  FFMA R7, R0, R6, R7 ;  /* 0x0000000600077223 */ /* 0x000fce0000000007 */
.L_x_21:
[----:B------:R0:W1:Y:S01]  /*0bb0*/  LDS R9, [R3+UR4] ;  /* 0x0000000403097984 */ /* 0x0000620008000800 */
[----:B------:R-:W-:Y:S01]  /*0bc0*/  FADD R0, R7, R8 ;  /* 0x0000000807007221 */ /* 0x000fe20000000000 */
[----:B------:R-:W-:Y:S01]  /*0bd0*/  F2F.F64.F32 R10, R5 ;  /* 0x00000005000a7310 */ /* 0x000fe20000201800 */
[----:B------:R-:W-:-:S04]  /*0be0*/  IADD3 R2, PT, PT, R2, 0x4, RZ ;  /* 0x0000000402027810 */ /* 0x000fc80007ffe0ff */
[----:B------:R-:W-:Y:S02]  /*0bf0*/  ISETP.NE.AND P0, PT, R2, 0x200, PT ;  /* 0x000002000200780c */ /* 0x000fe40003f05270 */
[----:B0-----:R-:W-:Y:S01]  /*0c00*/  IADD3 R3, PT, PT, R3, 0x4, RZ ;  /* 0x0000000403037810 */ /* 0x001fe20007ffe0ff */
[----:B------:R-:W0:Y:S02]  /*0c10*/  F2F.F64.F32 R6, R0 ;  /* 0x0000000000067310 */ /* 0x000e240000201800 */
[----:B0-----:R-:W-:Y:S01]  /*0c20*/  DMUL R6, R6, 0.5 ;  /* 0x3fe0000006067828 */ /* 0x001fe20000000000 */
[----:B-1----:R-:W-:-:S06]  /*0c30*/  FADD R9, R4, -R9 ;  /* 0x8000000904097221 */ /* 0x002fcc0000000000 */
[----:B------:R-:W0:Y:S02]  /*0c40*/  F2F.F64.F32 R8, R9 ;  /* 0x0000000900087310 */ /* 0x000e240000201800 */
[----:B0-----:R-:W-:-:S06]  /*0c50*/  DFMA R6, R6, R8, R10 ;  /* 0x000000080606722b */ /* 0x001fcc000000000a */
[----:B------:R0:W2:Y:S01]  /*0c60*/  F2F.F32.F64 R5, R6 ;  /* 0x0000000600057310 */ /* 0x0000a20000301000 */
[----:B------:R-:W-:Y:S05]  /*0c70*/  @P0 BRA `(.L_x_22) ;  /* 0xfffffff400340947 */ /* 0x000fea000383ffff */
[----:B------:R-:W2:Y:S02]  /*0c80*/  LDC.64 R2, c[0x0][0x388] ;  /* 0x0000e200ff027b82 */ /* 0x000ea40000000a00 */
[----:B--2---:R-:W-:Y:S01]  /*0c90*/  REDG.E.ADD.F32.FTZ.RN.STRONG.GPU desc[UR6][R2.64], R5 ;  /* 0x00000005020079a6 */ /* 0x004fe2000c12f306 */
[----:B------:R-:W-:Y:S05]  /*0ca0*/  EXIT ;  /* 0x000000000000794d */ /* 0x000fea0003800000 */
        .weak           $__internal_2_$__cuda_sm20_sqrt_rn_f32_slowpath
        .type           $__internal_2_$__cuda_sm20_sqrt_rn_f32_slowpath,@function
        .size           $__internal_2_$__cuda_sm20_sqrt_rn_f32_slowpath,(.L_x_47 - $__internal_2_$__cuda_sm20_sqrt_rn_f32_slowpath)
$__internal_2_$__cuda_sm20_sqrt_rn_f32_slowpath:
[----:B------:R-:W-:-:S13]  /*0cb0*/  LOP3.LUT P0, RZ, R0, 0x7fffffff, RZ, 0xc0, !PT ;  /* 0x7fffffff00ff7812 */ /* 0x000fda000780c0ff */
[----:B------:R-:W-:Y:S01]  /*0cc0*/  @!P0 MOV R6, R0 ;  /* 0x0000000000068202 */ /* 0x000fe20000000f00 */
[----:B------:R-:W-:Y:S06]  /*0cd0*/  @!P0 BRA `(.L_x_23) ;  /* 0x0000000000448947 */ /* 0x000fec0003800000 */
[----:B------:R-:W-:-:S13]  /*0ce0*/  FSETP.GEU.FTZ.AND P0, PT, R0, RZ, PT ;  /* 0x000000ff0000720b */ /* 0x000fda0003f1e000 */
[----:B------:R-:W-:Y:S01]  /*0cf0*/  @!P0 MOV R6, 0x7fffffff ;  /* 0x7fffffff00068802 */ /* 0x000fe20000000f00 */
        /* <DEDUP_REMOVED lines=15> */
.L_x_23:
[----:B------:R-:W-:Y:S01]  /*0df0*/  HFMA2 R7, -RZ, RZ, 0, 0 ;  /* 0x00000000ff077431 */ /* 0x000fe200000001ff */
[----:B------:R-:W-:Y:S02]  /*0e00*/  MOV R0, R6 ;  /* 0x0000000600007202 */ /* 0x000fe40000000f00 */
[----:B------:R-:W-:-:S04]  /*0e10*/  MOV R6, R10 ;  /* 0x0000000a00067202 */ /* 0x000fc80000000f00 */
[----:B------:R-:W-:Y:S05]  /*0e20*/  RET.REL.NODEC R6 `(_Z12eval_y_trapzPfS_) ;  /* 0xfffffff006747950 */ /* 0x000fea0003c3ffff */
.L_x_24:
        /* <DEDUP_REMOVED lines=13> */
.L_x_47:


//--------------------- .text._Z11eval_y_rectPfS_ --------------------------
	.section	.text._Z11eval_y_rectPfS_,"ax",@progbits
	.align	128
        .global         _Z11eval_y_rectPfS_
        .type           _Z11eval_y_rectPfS_,@function
        .size           _Z11eval_y_rectPfS_,(.L_x_48 - _Z11eval_y_rectPfS_)
        .other          _Z11eval_y_rectPfS_,@"STO_CUDA_ENTRY STV_DEFAULT"
_Z11eval_y_rectPfS_:
.text._Z11eval_y_rectPfS_:
        /* <DEDUP_REMOVED lines=17> */
[----:B------:R-:W-:Y:S01]  /*0110*/  HFMA2 R4, -RZ, RZ, 0, 0 ;  /* 0x00000000ff047431 */ /* 0x000fe200000001ff */
[----:B0-----:R-:W0:Y:S01]  /*0120*/  LDS R2, [UR4] ;  /* 0x00000004ff027984 */ /* 0x001e220008000800 */
[----:B------:R-:W-:Y:S01]  /*0130*/  UIADD3 UR4, UPT, UPT, UR4, 0x8, URZ ;  /* 0x0000000804047890 */ /* 0x000fe2000fffe0ff */
[----:B------:R-:W-:-:S11]  /*0140*/  UMOV UR5, 0x4 ;  /* 0x0000000400057882 */ /* 0x000fd60000000000 */
.L_x_33:
[----:B------:R-:W0:Y:S01]  /*0150*/  LDS R3, [UR4+-0x4] ;  /* 0xfffffc04ff037984 */ /* 0x000e220008000800 */
[----:B------:R-:W-:Y:S01]  /*0160*/  MOV R5, 0x3f800000 ;  /* 0x3f80000000057802 */ /* 0x000fe20000000f00 */
[----:B0-----:R-:W-:-:S04]  /*0170*/  FADD R0, R3, R2 ;  /* 0x0000000203007221 */ /* 0x001fc80000000000 */
[----:B------:R-:W-:-:S05]  /*0180*/  FMUL R0, R0, 0.5 ;  /* 0x3f00000000007820 */ /* 0x000fca0000400000 */
[----:B------:R-:W-:-:S13]  /*0190*/  FSETP.NEU.AND P0, PT, R0, 1, PT ;  /* 0x3f8000000000780b */ /* 0x000fda0003f0d000 */
[----:B------:R-:W-:Y:S05]  /*01a0*/  @!P0 BRA `(.L_x_25) ;  /* 0x0000000400048947 */ /* 0x000fea0003800000 */
[----:B------:R-:W-:-:S13]  /*01b0*/  FSETP.NAN.AND P0, PT, |R0|, |R0|, PT ;  /* 0x400000000000720b */ /* 0x000fda0003f08200 */
[----:B------:R-:W-:Y:S01]  /*01c0*/  @P0 FADD R5, R0, 2 ;  /* 0x4000000000050421 */ /* 0x000fe20000000000 */
[----:B------:R-:W-:Y:S06]  /*01d0*/  @P0 BRA `(.L_x_25) ;  /* 0x0000000000f80947 */ /* 0x000fec0003800000 */
[C---:B------:R-:W-:Y:S01]  /*01e0*/  FMUL R5, |R0|.reuse, 16777216 ;  /* 0x4b80000000057820 */ /* 0x040fe20000400200 */
[----:B------:R-:W-:Y:S01]  /*01f0*/  FSETP.GEU.AND P0, PT, |R0|, 1.175494350822287508e-38, PT ;  /* 0x008000000000780b */ /* 0x000fe20003f0e200 */
[----:B------:R-:W-:-:S03]  /*0200*/  HFMA2 R11, -RZ, RZ, 0.771484375, 0.21533203125 ;  /* 0x3a2c32e4ff0b7431 */ /* 0x000fc600000001ff */
        /* <DEDUP_REMOVED lines=30> */
[----:B------:R-:W-:Y:S01]  /*03f0*/  FFMA R6, R7, R6, R8 ;  /* 0x0000000607067223 */ /* 0x000fe20000000008 */
[----:B------:R-:W-:-:S03]  /*0400*/  MOV R8, 0x391fcb8e ;  /* 0x391fcb8e00087802 */ /* 0x000fc60000000f00 */
[----:B------:R-:W-:-:S04]  /*0410*/  FFMA R9, R10, R9, R6 ;  /* 0x000000090a097223 */ /* 0x000fc80000000006 */
[----:B------:R-:W-:-:S04]  /*0420*/  FADD R5, R14, R9 ;  /* 0x000000090e057221 */ /* 0x000fc80000000000 */
[----:B------:R-:W-:Y:S01]  /*0430*/  FMUL R6, R5, 2 ;  /* 0x4000000005067820 */ /* 0x000fe20000400000 */
[----:B------:R-:W-:-:S03]  /*0440*/  FADD R14, -R14, R5 ;  /* 0x000000050e0e7221 */ /* 0x000fc60000000100 */
[----:B------:R-:W0:Y:S01]  /*0450*/  FRND R7, R6 ;  /* 0x0000000600077307 */ /* 0x000e220000201000 */
[----:B------:R-:W-:Y:S01]  /*0460*/  FADD R14, R9, -R14 ;  /* 0x8000000e090e7221 */ /* 0x000fe20000000000 */
[----:B------:R-:W-:Y:S01]  /*0470*/  FFMA R5, R5, 2, -R6 ;  /* 0x4000000005057823 */ /* 0x000fe20000000806 */
[----:B------:R-:W-:-:S03]  /*0480*/  FSETP.GT.AND P2, PT, |R6|, 152, PT ;  /* 0x431800000600780b */ /* 0x000fc60003f44200 */
        /* <DEDUP_REMOVED lines=14> */
[----:B0-----:R-:W-:Y:S02]  /*0570*/  LEA R8, R8, -R7, 0x17 ;  /* 0x8000000708087211 */ /* 0x001fe400078eb8ff */
[----:B------:R-:W-:Y:S01]  /*0580*/  FSEL R5, RZ, +INF , !P1 ;  /* 0x7f800000ff057808 */ /* 0x000fe20004800000 */
[----:B------:R-:W-:-:S04]  /*0590*/  FMUL R9, R9, R10 ;  /* 0x0000000a09097220 */ /* 0x000fc80000400000 */
[----:B------:R-:W-:Y:S01]  /*05a0*/  @!P2 FMUL R5, R8, R9 ;  /* 0x000000090805a220 */ /* 0x000fe20000400000 */
[----:B------:R-:W-:-:S07]  /*05b0*/  @!P0 LOP3.LUT R5, R0, 0x7fffffff, RZ, 0xc0, !PT ;  /* 0x7fffffff00058812 */ /* 0x000fce00078ec0ff */
.L_x_25:
[----:B------:R-:W-:-:S04]  /*05c0*/  FADD R0, -R5, 1 ;  /* 0x3f80000005007421 */ /* 0x000fc80000000100 */
[----:B------:R0:W1:Y:S01]  /*05d0*/  MUFU.RSQ R7, R0 ;  /* 0x0000000000077308 */ /* 0x0000620000001400 */
[----:B------:R-:W-:-:S04]  /*05e0*/  IADD3 R5, PT, PT, R0, -0xd000000, RZ ;  /* 0xf300000000057810 */ /* 0x000fc80007ffe0ff */
[----:B------:R-:W-:-:S13]  /*05f0*/  ISETP.GT.U32.AND P0, PT, R5, 0x727fffff, PT ;  /* 0x727fffff0500780c */ /* 0x000fda0003f04070 */
[----:B01----:R-:W-:Y:S05]  /*0600*/  @!P0 BRA `(.L_x_26) ;  /* 0x00000000000c8947 */ /* 0x003fea0003800000 */
[----:B------:R-:W-:-:S07]  /*0610*/  MOV R8, 0x630 ;  /* 0x0000063000087802 */ /* 0x000fce0000000f00 */
[----:B------:R-:W-:Y:S05]  /*0620*/  CALL.REL.NOINC `($__internal_3_$__cuda_sm20_sqrt_rn_f32_slowpath) ;  /* 0x0000000400987944 */ /* 0x000fea0003c00000 */
[----:B------:R-:W-:Y:S05]  /*0630*/  BRA `(.L_x_27) ;  /* 0x0000000000107947 */ /* 0x000fea0003800000 */
.L_x_26:
[----:B------:R-:W-:Y:S01]  /*0640*/  FMUL.FTZ R5, R0, R7 ;  /* 0x0000000700057220 */ /* 0x000fe20000410000 */
[----:B------:R-:W-:-:S03]  /*0650*/  FMUL.FTZ R6, R7, 0.5 ;  /* 0x3f00000007067820 */ /* 0x000fc60000410000 */
[----:B------:R-:W-:-:S04]  /*0660*/  FFMA R0, -R5, R5, R0 ;  /* 0x0000000505007223 */ /* 0x000fc80000000100 */
[----:B------:R-:W-:-:S07]  /*0670*/  FFMA R5, R0, R6, R5 ;  /* 0x0000000600057223 */ /* 0x000fce0000000005 */
.L_x_27:
[----:B------:R-:W-:Y:S01]  /*0680*/  UISETP.NE.AND UP0, UPT, UR5, 0x1fc, UPT ;  /* 0x000001fc0500788c */ /* 0x000fe2000bf05270 */
[----:B------:R-:W-:-:S04]  /*0690*/  FADD R7, R3, -R2 ;  /* 0x8000000203077221 */ /* 0x000fc80000000000 */
[----:B------:R-:W-:-:S04]  /*06a0*/  FFMA R4, R7, R5, R4 ;  /* 0x0000000507047223 */ /* 0x000fc80000000004 */
[----:B------:R-:W-:Y:S05]  /*06b0*/  BRA.U !UP0, `(.L_x_28) ;  /* 0x0000000508687547 */ /* 0x000fea000b800000 */
[----:B------:R-:W0:Y:S01]  /*06c0*/  LDS R2, [UR4] ;  /* 0x00000004ff027984 */ /* 0x000e220008000800 */
[----:B------:R-:W-:Y:S02]  /*06d0*/  HFMA2 R5, -RZ, RZ, 1.875, 0 ;  /* 0x3f800000ff057431 */ /* 0x000fe400000001ff */
[----:B0-----:R-:W-:-:S04]  /*06e0*/  FADD R0, R3, R2 ;  /* 0x0000000203007221 */ /* 0x001fc80000000000 */
[----:B------:R-:W-:-:S05]  /*06f0*/  FMUL R0, R0, 0.5 ;  /* 0x3f00000000007820 */ /* 0x000fca0000400000 */
[----:B------:R-:W-:-:S13]  /*0700*/  FSETP.NEU.AND P0, PT, R0, 1, PT ;  /* 0x3f8000000000780b */ /* 0x000fda0003f0d000 */
[----:B------:R-:W-:Y:S05]  /*0710*/  @!P0 BRA `(.L_x_29) ;  /* 0x00000004000c8947 */ /* 0x000fea0003800000 */
[----:B------:R-:W-:-:S13]  /*0720*/  FSETP.NAN.AND P0, PT, |R0|, |R0|, PT ;  /* 0x400000000000720b */ /* 0x000fda0003f08200 */
[----:B------:R-:W-:Y:S05]  /*0730*/  @P0 BRA `(.L_x_30) ;  /* 0x0000000400000947 */ /* 0x000fea0003800000 */
[C---:B------:R-:W-:Y:S01]  /*0740*/  FMUL R5, |R0|.reuse, 16777216 ;  /* 0x4b80000000057820 */ /* 0x040fe20000400200 */
[C---:B------:R-:W-:Y:S02]  /*0750*/  FSETP.GEU.AND P0, PT, |R0|.reuse, 1.175494350822287508e-38, PT ;  /* 0x008000000000780b */ /* 0x040fe40003f0e200 */
[----:B------:R-:W-:Y:S02]  /*0760*/  MOV R11, 0x3a2c32e4 ;  /* 0x3a2c32e4000b7802 */ /* 0x000fe40000000f00 */
[----:B------:R-:W-:Y:S02]  /*0770*/  FSEL R5, R5, |R0|, !P0 ;  /* 0x4000000005057208 */ /* 0x000fe40004000000 */
[----:B------:R-:W-:Y:S02]  /*0780*/  FSETP.NEU.AND P3, PT, R0, RZ, PT ;  /* 0x000000ff0000720b */ /* 0x000fe40003f6d000 */
[----:B------:R-:W-:-:S04]  /*0790*/  IADD3 R6, PT, PT, R5, -0x3f3504f3, RZ ;  /* 0xc0cafb0d05067810 */ /* 0x000fc80007ffe0ff */
        /* <DEDUP_REMOVED lines=27> */
[----:B------:R-:W-:-:S03]  /*0950*/  HFMA2 R10, -RZ, RZ, 0.64013671875, -15.109375 ;  /* 0x391fcb8eff0a7431 */ /* 0x000fc600000001ff */
[----:B------:R-:W-:-:S04]  /*0960*/  FADD R5, R14, R9 ;  /* 0x000000090e057221 */ /* 0x000fc80000000000 */
[----:B------:R-:W-:Y:S01]  /*0970*/  FMUL R6, R5, 2 ;  /* 0x4000000005067820 */ /* 0x000fe20000400000 */
[----:B------:R-:W-:-:S03]  /*0980*/  FADD R14, -R14, R5 ;  /* 0x000000050e0e7221 */ /* 0x000fc60000000100 */
[----:B------:R-:W0:Y:S01]  /*0990*/  FRND R7, R6 ;  /* 0x0000000600077307 */ /* 0x000e220000201000 */
[----:B------:R-:W-:Y:S01]  /*09a0*/  FADD R14, R9, -R14 ;  /* 0x8000000e090e7221 */ /* 0x000fe20000000000 */
[----:B------:R-:W-:Y:S01]  /*09b0*/  FFMA R5, R5, 2, -R6 ;  /* 0x4000000005057823 */ /* 0x000fe20000000806 */
[C---:B------:R-:W-:Y:S02]  /*09c0*/  FSETP.GT.AND P1, PT, |R6|.reuse, 152, PT ;  /* 0x431800000600780b */ /* 0x040fe40003f24200 */
[----:B------:R-:W-:Y:S01]  /*09d0*/  FSETP.GEU.AND P2, PT, R6, RZ, PT ;  /* 0x000000ff0600720b */ /* 0x000fe20003f4e000 */
[----:B------:R-:W-:Y:S02]  /*09e0*/  FFMA R14, R14, 2, R5 ;  /* 0x400000000e0e7823 */ /* 0x000fe40000000005 */
[----:B------:R-:W1:Y:S01]  /*09f0*/  F2I.NTZ R8, R6 ;  /* 0x0000000600087305 */ /* 0x000e620000203100 */
[----:B0-----:R-:W-:Y:S01]  /*0a00*/  FADD R5, R6, -R7 ;  /* 0x8000000706057221 */ /* 0x001fe20000000000 */
[----:B------:R-:W-:-:S03]  /*0a10*/  FSETP.GT.AND P0, PT, R7, RZ, PT ;  /* 0x000000ff0700720b */ /* 0x000fc60003f04000 */
[----:B------:R-:W-:Y:S01]  /*0a20*/  FADD R5, R5, R14 ;  /* 0x0000000e05057221 */ /* 0x000fe20000000000 */
[----:B------:R-:W-:Y:S02]  /*0a30*/  SEL R7, RZ, 0x83000000, P0 ;  /* 0x83000000ff077807 */ /* 0x000fe40000000000 */
[----:B------:R-:W-:Y:S01]  /*0a40*/  FSETP.NEU.AND P0, PT, |R0|, +INF , PT ;  /* 0x7f8000000000780b */ /* 0x000fe20003f0d200 */
[----:B------:R-:W-:Y:S01]  /*0a50*/  FFMA R10, R5, R10, 0.0013391353422775864601 ;  /* 0x3aaf85ed050a7423 */ /* 0x000fe2000000000a */
[----:B-1----:R-:W-:Y:S02]  /*0a60*/  LEA R8, R8, -R7, 0x17 ;  /* 0x8000000708087211 */ /* 0x002fe400078eb8ff */
[----:B------:R-:W-:Y:S01]  /*0a70*/  IADD3 R7, PT, PT, R7, 0x7f000000, RZ ;  /* 0x7f00000007077810 */ /* 0x000fe20007ffe0ff */
[----:B------:R-:W-:-:S04]  /*0a80*/  FFMA R10, R5, R10, 0.0096188392490148544312 ;  /* 0x3c1d9856050a7423 */ /* 0x000fc8000000000a */
[----:B------:R-:W-:-:S04]  /*0a90*/  FFMA R10, R5, R10, 0.055503588169813156128 ;  /* 0x3d6357bb050a7423 */ /* 0x000fc8000000000a */
[----:B------:R-:W-:-:S04]  /*0aa0*/  FFMA R10, R5, R10, 0.24022644758224487305 ;  /* 0x3e75fdec050a7423 */ /* 0x000fc8000000000a */
[----:B------:R-:W-:-:S04]  /*0ab0*/  FFMA R10, R5, R10, 0.69314718246459960938 ;  /* 0x3f317218050a7423 */ /* 0x000fc8000000000a */
[----:B------:R-:W-:Y:S01]  /*0ac0*/  FFMA R10, R5, R10, 1 ;  /* 0x3f800000050a7423 */ /* 0x000fe2000000000a */
[----:B------:R-:W-:-:S03]  /*0ad0*/  FSEL R5, RZ, +INF , !P2 ;  /* 0x7f800000ff057808 */ /* 0x000fc60005000000 */
[----:B------:R-:W-:-:S04]  /*0ae0*/  FMUL R7, R7, R10 ;  /* 0x0000000a07077220 */ /* 0x000fc80000400000 */
[----:B------:R-:W-:Y:S01]  /*0af0*/  @!P1 FMUL R5, R8, R7 ;  /* 0x0000000708059220 */ /* 0x000fe20000400000 */
[----:B------:R-:W-:Y:S06]  /*0b00*/  @P0 BRA P3, `(.L_x_29) ;  /* 0x0000000000100947 */ /* 0x000fec0001800000 */
[----:B------:R-:W-:-:S05]  /*0b10*/  FADD R0, R0, R0 ;  /* 0x0000000000007221 */ /* 0x000fca0000000000 */
[----:B------:R-:W-:Y:S01]  /*0b20*/  LOP3.LUT R5, R0, 0x7fffffff, RZ, 0xc0, !PT ;  /* 0x7fffffff00057812 */ /* 0x000fe200078ec0ff */
[----:B------:R-:W-:Y:S06]  /*0b30*/  BRA `(.L_x_29) ;  /* 0x0000000000047947 */ /* 0x000fec0003800000 */
.L_x_30:
[----:B------:R-:W-:-:S07]  /*0b40*/  FADD R5, R0, 2 ;  /* 0x4000000000057421 */ /* 0x000fce0000000000 */
.L_x_29:
        /* <DEDUP_REMOVED lines=8> */
.L_x_31:
[----:B------:R-:W-:Y:S01]  /*0bd0*/  FMUL.FTZ R5, R0, R7 ;  /* 0x0000000700057220 */ /* 0x000fe20000410000 */
[----:B------:R-:W-:-:S03]  /*0be0*/  FMUL.FTZ R6, R7, 0.5 ;  /* 0x3f00000007067820 */ /* 0x000fc60000410000 */
[----:B------:R-:W-:-:S04]  /*0bf0*/  FFMA R0, -R5, R5, R0 ;  /* 0x0000000505007223 */ /* 0x000fc80000000100 */
[----:B------:R-:W-:-:S07]  /*0c00*/  FFMA R5, R0, R6, R5 ;  /* 0x0000000600057223 */ /* 0x000fce0000000005 */
.L_x_32:
[----:B------:R-:W-:Y:S01]  /*0c10*/  FADD R3, R2, -R3 ;  /* 0x8000000302037221 */ /* 0x000fe20000000000 */
[----:B------:R-:W-:Y:S02]  /*0c20*/  UIADD3 UR5, UPT, UPT, UR5, 0x8, URZ ;  /* 0x0000000805057890 */ /* 0x000fe4000fffe0ff */
[----:B------:R-:W-:Y:S01]  /*0c30*/  UIADD3 UR4, UPT, UPT, UR4, 0x8, URZ ;  /* 0x0000000804047890 */ /* 0x000fe2000fffe0ff */
[----:B------:R-:W-:Y:S01]  /*0c40*/  FFMA R4, R3, R5, R4 ;  /* 0x0000000503047223 */ /* 0x000fe20000000004 */
[----:B------:R-:W-:Y:S10]  /*0c50*/  BRA `(.L_x_33) ;  /* 0xfffffff4003c7947 */ /* 0x000ff4000383ffff */
.L_x_28:
[----:B------:R-:W0:Y:S02]  /*0c60*/  LDC.64 R2, c[0x0][0x388] ;  /* 0x0000e200ff027b82 */ /* 0x000e240000000a00 */
[----:B0-----:R-:W-:Y:S01]  /*0c70*/  REDG.E.ADD.F32.FTZ.RN.STRONG.GPU desc[UR6][R2.64], R4 ;  /* 0x00000004020079a6 */ /* 0x001fe2000c12f306 */
[----:B------:R-:W-:Y:S05]  /*0c80*/  EXIT ;  /* 0x000000000000794d */ /* 0x000fea0003800000 */
        .weak           $__internal_3_$__cuda_sm20_sqrt_rn_f32_slowpath
        .type           $__internal_3_$__cuda_sm20_sqrt_rn_f32_slowpath,@function
        .size           $__internal_3_$__cuda_sm20_sqrt_rn_f32_slowpath,(.L_x_48 - $__internal_3_$__cuda_sm20_sqrt_rn_f32_slowpath)
$__internal_3_$__cuda_sm20_sqrt_rn_f32_slowpath:
        /* <DEDUP_REMOVED lines=20> */
.L_x_34:
[----:B------:R-:W-:Y:S01]  /*0dd0*/  HFMA2 R7, -RZ, RZ, 0, 0 ;  /* 0x00000000ff077431 */ /* 0x000fe200000001ff */
[----:B------:R-:W-:-:S04]  /*0de0*/  MOV R6, R8 ;  /* 0x0000000800067202 */ /* 0x000fc80000000f00 */
[----:B------:R-:W-:Y:S05]  /*0df0*/  RET.REL.NODEC R6 `(_Z11eval_y_rectPfS_) ;  /* 0xfffffff006807950 */ /* 0x000fea0003c3ffff */
.L_x_35:
        /* <DEDUP_REMOVED lines=16> */
.L_x_48:


//--------------------- .text._Z6eval_xPfS_       --------------------------
	.section	.text._Z6eval_xPfS_,"ax",@progbits
	.align	128
        .global         _Z6eval_xPfS_
        .type           _Z6eval_xPfS_,@function
        .size           _Z6eval_xPfS_,(.L_x_53 - _Z6eval_xPfS_)
        .other          _Z6eval_xPfS_,@"STO_CUDA_ENTRY STV_DEFAULT"
_Z6eval_xPfS_:
.text._Z6eval_xPfS_:
[----:B------:R-:W-:Y:S01]  /*0000*/  LDC R1, c[0x0][0x37c] ;  /* 0x0000df00ff017b82 */ /* 0x000fe20000000800 */
[----:B------:R-:W0:Y:S01]  /*0010*/  S2R R7, SR_TID.X ;  /* 0x0000000000077919 */ /* 0x000e220000002100 */
[----:B------:R-:W0:Y:S01]  /*0020*/  LDCU UR4, c[0x0][0x360] ;  /* 0x00006c00ff0477ac */ /* 0x000e220008000800 */
[----:B------:R-:W0:Y:S02]  /*0030*/  S2R R0, SR_CTAID.X ;  /* 0x0000000000007919 */ /* 0x000e240000002500 */
[----:B0-----:R-:W-:-:S05]  /*0040*/  IMAD R7, R0, UR4, R7 ;  /* 0x0000000400077c24 */ /* 0x001fca000f8e0207 */
[----:B------:R-:W-:-:S13]  /*0050*/  ISETP.GT.AND P0, PT, R7, 0xfff, PT ;  /* 0x00000fff0700780c */ /* 0x000fda0003f04270 */
[----:B------:R-:W-:Y:S05]  /*0060*/  @P0 EXIT ;  /* 0x000000000000094d */ /* 0x000fea0003800000 */
[----:B------:R-:W0:Y:S01]  /*0070*/  LDC.64 R2, c[0x0][0x388] ;  /* 0x0000e200ff027b82 */ /* 0x000e220000000a00 */
[----:B------:R-:W0:Y:S07]  /*0080*/  LDCU.64 UR4, c[0x0][0x358] ;  /* 0x00006b00ff0477ac */ /* 0x000e2e0008000a00 */
[----:B------:R-:W1:Y:S01]  /*0090*/  LDC.64 R4, c[0x0][0x380] ;  /* 0x0000e000ff047b82 */ /* 0x000e620000000a00 */
[----:B0-----:R-:W2:Y:S01]  /*00a0*/  LDG.E R3, desc[UR4][R2.64] ;  /* 0x0000000402037981 */ /* 0x001ea2000c1e1900 */
[----:B------:R-:W-:Y:S01]  /*00b0*/  I2FP.F32.S32 R0, R7 ;  /* 0x0000000700007245 */ /* 0x000fe20000201400 */
[----:B-1----:R-:W-:-:S04]  /*00c0*/  IMAD.WIDE R4, R7, 0x4, R4 ;  /* 0x0000000407047825 */ /* 0x002fc800078e0204 */
[----:B--2---:R-:W-:-:S05]  /*00d0*/  FMUL R7, R0, R3 ;  /* 0x0000000300077220 */ /* 0x004fca0000400000 */
[----:B------:R-:W-:Y:S01]  /*00e0*/  STG.E desc[UR4][R4.64], R7 ;  /* 0x0000000704007986 */ /* 0x000fe2000c101904 */
[----:B------:R-:W-:Y:S05]  /*00f0*/  EXIT ;  /* 0x000000000000794d */ /* 0x000fea0003800000 */
.L_x_36:
        /* <DEDUP_REMOVED lines=16> */
.L_x_53:


//--------------------- .text._Z10eval_sqrtfPfS_  --------------------------
	.section	.text._Z10eval_sqrtfPfS_,"ax",@progbits
	.align	128
        .global         _Z10eval_sqrtfPfS_
        .type           _Z10eval_sqrtfPfS_,@function
        .size           _Z10eval_sqrtfPfS_,(.L_x_49 - _Z10eval_sqrtfPfS_)
        .other          _Z10eval_sqrtfPfS_,@"STO_CUDA_ENTRY STV_DEFAULT"
_Z10eval_sqrtfPfS_:
.text._Z10eval_sqrtfPfS_:
[----:B------:R-:W-:Y:S01]  /*0000*/  LDC R1, c[0x0][0x37c] ;  /* 0x0000df00ff017b82 */ /* 0x000fe20000000800 */
[----:B------:R-:W0:Y:S01]  /*0010*/  S2R R0, SR_CTAID.X ;  /* 0x0000000000007919 */ /* 0x000e220000002500 */
[----:B------:R-:W0:Y:S01]  /*0020*/  LDCU UR4, c[0x0][0x360] ;  /* 0x00006c00ff0477ac */ /* 0x000e220008000800 */
[----:B------:R-:W0:Y:S02]  /*0030*/  S2R R3, SR_TID.X ;  /* 0x0000000000037919 */ /* 0x000e240000002100 */
[----:B0-----:R-:W-:-:S05]  /*0040*/  IMAD R0, R0, UR4, R3 ;  /* 0x0000000400007c24 */ /* 0x001fca000f8e0203 */
[----:B------:R-:W-:-:S13]  /*0050*/  ISETP.GT.AND P0, PT, R0, 0xfff, PT ;  /* 0x00000fff0000780c */ /* 0x000fda0003f04270 */
[----:B------:R-:W-:Y:S05]  /*0060*/  @P0 EXIT ;  /* 0x000000000000094d */ /* 0x000fea0003800000 */
[----:B------:R-:W0:Y:S01]  /*0070*/  LDC.64 R2, c[0x0][0x380] ;  /* 0x0000e000ff027b82 */ /* 0x000e220000000a00 */
[----:B------:R-:W0:Y:S02]  /*0080*/  LDCU.64 UR4, c[0x0][0x358] ;  /* 0x00006b00ff0477ac */ /* 0x000e240008000a00 */
[----:B0-----:R-:W2:Y:S02]  /*0090*/  LDG.E R0, desc[UR4][R2.64] ;  /* 0x0000000402007981 */ /* 0x001ea4000c1e1900 */
[----:B--2---:R-:W-:Y:S01]  /*00a0*/  IADD3 R4, PT, PT, R0, -0xd000000, RZ ;  /* 0xf300000000047810 */ /* 0x004fe20007ffe0ff */
[----:B------:R0:W1:Y:S03]  /*00b0*/  MUFU.RSQ R5, R0 ;  /* 0x0000000000057308 */ /* 0x0000660000001400 */
[----:B------:R-:W-:-:S13]  /*00c0*/  ISETP.GT.U32.AND P0, PT, R4, 0x727fffff, PT ;  /* 0x727fffff0400780c */ /* 0x000fda0003f04070 */
[----:B0-----:R-:W-:Y:S05]  /*00d0*/  @!P0 BRA `(.L_x_37) ;  /* 0x00000000000c8947 */ /* 0x001fea0003800000 */
[----:B------:R-:W-:-:S07]  /*00e0*/  MOV R4, 0x100 ;  /* 0x0000010000047802 */ /* 0x000fce0000000f00 */
[----:B-1----:R-:W-:Y:S05]  /*00f0*/  CALL.REL.NOINC `($__internal_4_$__cuda_sm20_sqrt_rn_f32_slowpath) ;  /* 0x0000000000207944 */ /* 0x002fea0003c00000 */
[----:B------:R-:W-:Y:S05]  /*0100*/  BRA `(.L_x_38) ;  /* 0x0000000000107947 */ /* 0x000fea0003800000 */
.L_x_37:
[----:B-1----:R-:W-:Y:S01]  /*0110*/  FMUL.FTZ R3, R0, R5 ;  /* 0x0000000500037220 */ /* 0x002fe20000410000 */
[----:B------:R-:W-:-:S03]  /*0120*/  FMUL.FTZ R5, R5, 0.5 ;  /* 0x3f00000005057820 */ /* 0x000fc60000410000 */
[----:B------:R-:W-:-:S04]  /*0130*/  FFMA R0, -R3, R3, R0 ;  /* 0x0000000303007223 */ /* 0x000fc80000000100 */
[----:B------:R-:W-:-:S07]  /*0140*/  FFMA R5, R0, R5, R3 ;  /* 0x0000000500057223 */ /* 0x000fce0000000003 */
.L_x_38:
[----:B------:R-:W0:Y:S02]  /*0150*/  LDC.64 R2, c[0x0][0x388] ;  /* 0x0000e200ff027b82 */ /* 0x000e240000000a00 */
[----:B0-----:R-:W-:Y:S01]  /*0160*/  STG.E desc[UR4][R2.64], R5 ;  /* 0x0000000502007986 */ /* 0x001fe2000c101904 */
[----:B------:R-:W-:Y:S05]  /*0170*/  EXIT ;  /* 0x000000000000794d */ /* 0x000fea0003800000 */
        .weak           $__internal_4_$__cuda_sm20_sqrt_rn_f32_slowpath
        .type           $__internal_4_$__cuda_sm20_sqrt_rn_f32_slowpath,@function
        .size           $__internal_4_$__cuda_sm20_sqrt_rn_f32_slowpath,(.L_x_49 - $__internal_4_$__cuda_sm20_sqrt_rn_f32_slowpath)
$__internal_4_$__cuda_sm20_sqrt_rn_f32_slowpath:
        /* <DEDUP_REMOVED lines=20> */
.L_x_39:
[----:B------:R-:W-:Y:S01]  /*02c0*/  HFMA2 R3, -RZ, RZ, 0, 0 ;  /* 0x00000000ff037431 */ /* 0x000fe200000001ff */
[----:B------:R-:W-:Y:S02]  /*02d0*/  MOV R5, R2 ;  /* 0x0000000200057202 */ /* 0x000fe40000000f00 */
[----:B------:R-:W-:-:S04]  /*02e0*/  MOV R2, R4 ;  /* 0x0000000400027202 */ /* 0x000fc80000000f00 */
[----:B------:R-:W-:Y:S05]  /*02f0*/  RET.REL.NODEC R2 `(_Z10eval_sqrtfPfS_) ;  /* 0xfffffffc02407950 */ /* 0x000fea0003c3ffff */
.L_x_40:
        /* <DEDUP_REMOVED lines=16> */
.L_x_49:


//--------------------- .text._Z8ScalMultPKfS0_Pfi --------------------------
	.section	.text._Z8ScalMultPKfS0_Pfi,"ax",@progbits
	.align	128
        .global         _Z8ScalMultPKfS0_Pfi
        .type           _Z8ScalMultPKfS0_Pfi,@function
        .size           _Z8ScalMultPKfS0_Pfi,(.L_x_55 - _Z8ScalMultPKfS0_Pfi)
        .other          _Z8ScalMultPKfS0_Pfi,@"STO_CUDA_ENTRY STV_DEFAULT"
_Z8ScalMultPKfS0_Pfi:
.text._Z8ScalMultPKfS0_Pfi:
[----:B------:R-:W0:Y:S01]  /*0000*/  LDC R1, c[0x0][0x37c] ;  /* 0x0000df00ff017b82 */ /* 0x000e220000000800 */
[----:B------:R-:W-:Y:S01]  /*0010*/  MOV R26, 0x18 ;  /* 0x00000018001a7802 */ /* 0x000fe20000000f00 */
[----:B------:R-:W1:Y:S01]  /*0020*/  LDCU UR4, c[0x0][0x2f8] ;  /* 0x00005f00ff0477ac */ /* 0x000e620008000800 */
[----:B0-----:R-:W-:Y:S02]  /*0030*/  IADD3 R1, PT, PT, R1, -0x18, RZ ;  /* 0xffffffe801017810 */ /* 0x001fe40007ffe0ff */
[----:B------:R-:W-:-:S03]  /*0040*/  CS2R R6, SRZ ;  /* 0x0000000000067805 */ /* 0x000fc6000001ff00 */
[----:B------:R0:W2:Y:S01]  /*0050*/  LDC.64 R2, c[0x4][R26] ;  /* 0x010000001a027b82 */ /* 0x0000a20000000a00 */
[----:B------:R-:W3:Y:S01]  /*0060*/  LDCU.64 UR6, c[0x4][URZ] ;  /* 0x01000000ff0677ac */ /* 0x000ee20008000a00 */
[----:B------:R-:W4:Y:S01]  /*0070*/  LDCU UR5, c[0x0][0x2fc] ;  /* 0x00005f80ff0577ac */ /* 0x000f220008000800 */
[----:B------:R-:W0:Y:S01]  /*0080*/  LDCU.64 UR36, c[0x0][0x358] ;  /* 0x00006b00ff2477ac */ /* 0x000e220008000a00 */
[----:B-1----:R-:W-:Y:S02]  /*0090*/  IADD3 R25, P0, PT, R1, UR4, RZ ;  /* 0x0000000401197c10 */ /* 0x002fe4000ff1e0ff */
[----:B---3--:R-:W-:Y:S02]  /*00a0*/  MOV R4, UR6 ;  /* 0x0000000600047c02 */ /* 0x008fe40008000f00 */
[----:B------:R-:W-:Y:S02]  /*00b0*/  MOV R5, UR7 ;  /* 0x0000000700057c02 */ /* 0x000fe40008000f00 */
[----:B0---4-:R-:W-:-:S07]  /*00c0*/  IADD3.X R24, PT, PT, RZ, UR5, RZ, P0, !PT ;  /* 0x00000005ff187c10 */ /* 0x011fce00087fe4ff */
[----:B------:R-:W-:-:S07]  /*00d0*/  LEPC R20, `(.L_x_41) ;  /* 0x000000001014794e */ /* 0x000fce0000000000 */
[----:B--2---:R-:W-:Y:S05]  /*00e0*/  CALL.ABS.NOINC R2 ;  /* 0x0000000002007343 */ /* 0x004fea0003c00000 */
.L_x_41:
[----:B------:R-:W0:Y:S01]  /*00f0*/  S2R R2, SR_TID.X ;  /* 0x0000000000027919 */ /* 0x000e220000002100 */
[----:B------:R-:W0:Y:S01]  /*0100*/  LDC R23, c[0x0][0x360] ;  /* 0x0000d800ff177b82 */ /* 0x000e220000000800 */
[----:B------:R-:W1:Y:S01]  /*0110*/  LDCU.64 UR4, c[0x4][0x8] ;  /* 0x01000100ff0477ac */ /* 0x000e620008000a00 */
[----:B------:R-:W0:Y:S06]  /*0120*/  S2R R22, SR_CTAID.X ;  /* 0x0000000000167919 */ /* 0x000e2c0000002500 */
[----:B------:R-:W2:Y:S01]  /*0130*/  LDC.64 R18, c[0x0][0x380] ;  /* 0x0000e000ff127b82 */ /* 0x000ea20000000a00 */
[----:B0-----:R-:W-:-:S04]  /*0140*/  IMAD R16, R22, R23, R2 ;  /* 0x0000001716107224 */ /* 0x001fc800078e0202 */
[----:B--2---:R-:W-:-:S05]  /*0150*/  IMAD.WIDE.U32 R18, R16, 0x4, R18 ;  /* 0x0000000410127825 */ /* 0x004fca00078e0012 */
[----:B------:R-:W2:Y:S01]  /*0160*/  LDG.E R0, desc[UR36][R18.64] ;  /* 0x0000002412007981 */ /* 0x000ea2000c1e1900 */
[----:B------:R0:W3:Y:S01]  /*0170*/  LDC.64 R8, c[0x4][R26] ;  /* 0x010000001a087b82 */ /* 0x0000e20000000a00 */
[----:B-1----:R-:W-:Y:S02]  /*0180*/  MOV R4, UR4 ;  /* 0x0000000400047c02 */ /* 0x002fe40008000f00 */
[----:B------:R0:W-:Y:S01]  /*0190*/  STL.64 [R1], R22 ;  /* 0x0000001601007387 */ /* 0x0001e20000100a00 */
[----:B------:R-:W-:Y:S02]  /*01a0*/  MOV R5, UR5 ;  /* 0x0000000500057c02 */ /* 0x000fe40008000f00 */
[----:B------:R-:W-:Y:S01]  /*01b0*/  MOV R6, R25 ;  /* 0x0000001900067202 */ /* 0x000fe20000000f00 */
[----:B------:R0:W-:Y:S01]  /*01c0*/  STL [R1+0x8], R2 ;  /* 0x0000080201007387 */ /* 0x0001e20000100800 */
[----:B------:R-:W-:Y:S01]  /*01d0*/  MOV R7, R24 ;  /* 0x0000001800077202 */ /* 0x000fe20000000f00 */
[----:B--2---:R-:W1:Y:S02]  /*01e0*/  F2F.F64.F32 R10, R0 ;  /* 0x00000000000a7310 */ /* 0x004e640000201800 */
[----:B-1-3--:R0:W-:Y:S04]  /*01f0*/  STL.64 [R1+0x10], R10 ;  /* 0x0000100a01007387 */ /* 0x00a1e80000100a00 */
[----:B------:R-:W-:-:S07]  /*0200*/  LEPC R20, `(.L_x_42) ;  /* 0x000000001014794e */ /* 0x000fce0000000000 */
[----:B0-----:R-:W-:Y:S05]  /*0210*/  CALL.ABS.NOINC R8 ;  /* 0x0000000008007343 */ /* 0x001fea0003c00000 */
.L_x_42:
[----:B------:R-:W0:Y:S01]  /*0220*/  LDC.64 R4, c[0x0][0x388] ;  /* 0x0000e200ff047b82 */ /* 0x000e220000000a00 */
[----:B------:R-:W1:Y:S01]  /*0230*/  LDCU.64 UR4, c[0x4][0x10] ;  /* 0x01000200ff0477ac */ /* 0x000e620008000a00 */
[----:B0-----:R-:W-:-:S05]  /*0240*/  IMAD.WIDE.U32 R16, R16, 0x4, R4 ;  /* 0x0000000410107825 */ /* 0x001fca00078e0004 */
[----:B------:R-:W2:Y:S01]  /*0250*/  LDG.E R0, desc[UR36][R16.64] ;  /* 0x0000002410007981 */ /* 0x000ea2000c1e1900 */
[----:B------:R-:W0:Y:S01]  /*0260*/  LDC.64 R26, c[0x4][R26] ;  /* 0x010000001a1a7b82 */ /* 0x000e220000000a00 */
[----:B-1----:R-:W-:Y:S02]  /*0270*/  MOV R4, UR4 ;  /* 0x0000000400047c02 */ /* 0x002fe40008000f00 */
[----:B------:R1:W-:Y:S01]  /*0280*/  STL.64 [R1], R22 ;  /* 0x0000001601007387 */ /* 0x0003e20000100a00 */
[----:B------:R-:W-:Y:S02]  /*0290*/  MOV R5, UR5 ;  /* 0x0000000500057c02 */ /* 0x000fe40008000f00 */
[----:B------:R-:W-:Y:S01]  /*02a0*/  MOV R6, R25 ;  /* 0x0000001900067202 */ /* 0x000fe20000000f00 */
[----:B------:R1:W-:Y:S01]  /*02b0*/  STL [R1+0x8], R2 ;  /* 0x0000080201007387 */ /* 0x0003e20000100800 */
[----:B------:R-:W-:Y:S01]  /*02c0*/  MOV R7, R24 ;  /* 0x0000001800077202 */ /* 0x000fe20000000f00 */
[----:B--2---:R-:W2:Y:S02]  /*02d0*/  F2F.F64.F32 R8, R0 ;  /* 0x0000000000087310 */ /* 0x004ea40000201800 */
[----:B0-2---:R1:W-:Y:S04]  /*02e0*/  STL.64 [R1+0x10], R8 ;  /* 0x0000100801007387 */ /* 0x0053e80000100a00 */
[----:B------:R-:W-:-:S07]  /*02f0*/  LEPC R20, `(.L_x_43) ;  /* 0x000000001014794e */ /* 0x000fce0000000000 */
[----:B-1----:R-:W-:Y:S05]  /*0300*/  CALL.ABS.NOINC R26 ;  /* 0x000000001a007343 */ /* 0x002fea0003c00000 */
.L_x_43:
[----:B------:R-:W2:Y:S04]  /*0310*/  LDG.E R18, desc[UR36][R18.64] ;  /* 0x0000002412127981 */ /* 0x000ea8000c1e1900 */
[----:B------:R-:W2:Y:S01]  /*0320*/  LDG.E R17, desc[UR36][R16.64] ;  /* 0x0000002410117981 */ /* 0x000ea2000c1e1900 */
[----:B------:R-:W-:Y:S01]  /*0330*/  MOV R3, 0x400 ;  /* 0x0000040000037802 */ /* 0x000fe20000000f00 */
[----:B------:R-:W-:Y:S05]  /*0340*/  WARPSYNC.ALL ;  /* 0x0000000000007948 */ /* 0x000fea0003800000 */
[----:B------:R-:W0:Y:S01]  /*0350*/  S2R R0, SR_CgaCtaId ;  /* 0x0000000000007919 */ /* 0x000e220000008800 */
[----:B------:R-:W-:-:S02]  /*0360*/  ISETP.NE.AND P0, PT, R2, RZ, PT ;  /* 0x000000ff0200720c */ /* 0x000fc40003f05270 */
[----:B0-----:R-:W-:-:S04]  /*0370*/  LEA R3, R0, R3, 0x18 ;  /* 0x0000000300037211 */ /* 0x001fc800078ec0ff */
[----:B------:R-:W-:Y:S01]  /*0380*/  LEA R5, R2, R3, 0x2 ;  /* 0x0000000302057211 */ /* 0x000fe200078e10ff */
[----:B--2---:R-:W-:-:S05]  /*0390*/  FMUL R0, R18, R17 ;  /* 0x0000001112007220 */ /* 0x004fca0000400000 */
[----:B------:R0:W-:Y:S01]  /*03a0*/  STS [R5], R0 ;  /* 0x0000000005007388 */ /* 0x0001e20000000800 */
[----:B------:R-:W-:Y:S06]  /*03b0*/  BAR.SYNC.DEFER_BLOCKING 0x0 ;  /* 0x0000000000007b1d */ /* 0x000fec0000010000 */
[----:B------:R-:W-:Y:S05]  /*03c0*/  @P0 EXIT ;  /* 0x000000000000094d */ /* 0x000fea0003800000 */
[----:B0-----:R-:W0:Y:S04]  /*03d0*/  LDS.128 R4, [R3] ;  /* 0x0000000003047984 */ /* 0x001e280000000c00 */
[----:B------:R-:W1:Y:S04]  /*03e0*/  LDS.128 R16, [R3+0x10] ;  /* 0x0000100003107984 */ /* 0x000e680000000c00 */
[----:B------:R-:W2:Y:S04]  /*03f0*/  LDS.128 R12, [R3+0x20] ;  /* 0x00002000030c7984 */ /* 0x000ea80000000c00 */
[----:B------:R-:W3:Y:S01]  /*0400*/  LDS.128 R8, [R3+0x30] ;  /* 0x0000300003087984 */ /* 0x000ee20000000c00 */
[----:B0-----:R-:W-:-:S04]  /*0410*/  FADD R4, RZ, R4 ;  /* 0x00000004ff047221 */ /* 0x001fc80000000000 */
[----:B------:R-:W-:-:S04]  /*0420*/  FADD R5, R4, R5 ;  /* 0x0000000504057221 */ /* 0x000fc80000000000 */
[----:B------:R-:W-:-:S04]  /*0430*/  FADD R6, R5, R6 ;  /* 0x0000000605067221 */ /* 0x000fc80000000000 */
[----:B------:R-:W-:-:S04]  /*0440*/  FADD R7, R6, R7 ;  /* 0x0000000706077221 */ /* 0x000fc80000000000 */
[----:B-1----:R-:W-:Y:S02]  /*0450*/  FADD R16, R7, R16 ;  /* 0x0000001007107221 */ /* 0x002fe40000000000 */
[----:B------:R-:W0:Y:S02]  /*0460*/  LDS.128 R4, [R3+0x40] ;  /* 0x0000400003047984 */ /* 0x000e240000000c00 */
[----:B------:R-:W-:-:S04]  /*0470*/  FADD R17, R16, R17 ;  /* 0x0000001110117221 */ /* 0x000fc80000000000 */
[----:B------:R-:W-:-:S04]  /*0480*/  FADD R18, R17, R18 ;  /* 0x0000001211127221 */ /* 0x000fc80000000000 */
[----:B------:R-:W-:-:S04]  /*0490*/  FADD R19, R18, R19 ;  /* 0x0000001312137221 */ /* 0x000fc80000000000 */
[----:B--2---:R-:W-:Y:S02]  /*04a0*/  FADD R12, R19, R12 ;  /* 0x0000000c130c7221 */ /* 0x004fe40000000000 */
[----:B------:R-:W1:Y:S02]  /*04b0*/  LDS.128 R16, [R3+0x50] ;  /* 0x0000500003107984 */ /* 0x000e640000000c00 */
[----:B------:R-:W-:-:S04]  /*04c0*/  FADD R13, R12, R13 ;  /* 0x0000000d0c0d7221 */ /* 0x000fc80000000000 */
[----:B------:R-:W-:-:S04]  /*04d0*/  FADD R14, R13, R14 ;  /* 0x0000000e0d0e7221 */ /* 0x000fc80000000000 */
[----:B------:R-:W-:-:S04]  /*04e0*/  FADD R15, R14, R15 ;  /* 0x0000000f0e0f7221 */ /* 0x000fc80000000000 */
[----:B---3--:R-:W-:Y:S02]  /*04f0*/  FADD R8, R15, R8 ;  /* 0x000000080f087221 */ /* 0x008fe40000000000 */
[----:B------:R-:W2:Y:S02]  /*0500*/  LDS.128 R12, [R3+0x60] ;  /* 0x00006000030c7984 */ /* 0x000ea40000000c00 */
[----:B------:R-:W-:-:S04]  /*0510*/  FADD R9, R8, R9 ;  /* 0x0000000908097221 */ /* 0x000fc80000000000 */
[----:B------:R-:W-:-:S04]  /*0520*/  FADD R10, R9, R10 ;  /* 0x0000000a090a7221 */ /* 0x000fc80000000000 */
[----:B------:R-:W-:-:S04]  /*0530*/  FADD R11, R10, R11 ;  /* 0x0000000b0a0b7221 */ /* 0x000fc80000000000 */
[----:B0-----:R-:W-:Y:S02]  /*0540*/  FADD R4, R11, R4 ;  /* 0x000000040b047221 */ /* 0x001fe40000000000 */
[----:B------:R-:W0:Y:S02]  /*0550*/  LDS.128 R8, [R3+0x70] ;  /* 0x0000700003087984 */ /* 0x000e240000000c00 */
[----:B------:R-:W-:-:S04]  /*0560*/  FADD R5, R4, R5 ;  /* 0x0000000504057221 */ /* 0x000fc80000000000 */
[----:B------:R-:W-:-:S04]  /*0570*/  FADD R6, R5, R6 ;  /* 0x0000000605067221 */ /* 0x000fc80000000000 */
[----:B------:R-:W-:-:S04]  /*0580*/  FADD R7, R6, R7 ;  /* 0x0000000706077221 */ /* 0x000fc80000000000 */
[----:B-1----:R-:W-:Y:S02]  /*0590*/  FADD R16, R7, R16 ;  /* 0x0000001007107221 */ /* 0x002fe40000000000 */
[----:B------:R-:W1:Y:S02]  /*05a0*/  LDS.128 R4, [R3+0x80] ;  /* 0x0000800003047984 */ /* 0x000e640000000c00 */
[----:B------:R-:W-:-:S04]  /*05b0*/  FADD R17, R16, R17 ;  /* 0x0000001110117221 */ /* 0x000fc80000000000 */
[----:B------:R-:W-:-:S04]  /*05c0*/  FADD R18, R17, R18 ;  /* 0x0000001211127221 */ /* 0x000fc80000000000 */
[----:B------:R-:W-:-:S04]  /*05d0*/  FADD R19, R18, R19 ;  /* 0x0000001312137221 */ /* 0x000fc80000000000 */
[----:B--2---:R-:W-:Y:S02]  /*05e0*/  FADD R12, R19, R12 ;  /* 0x0000000c130c7221 */ /* 0x004fe40000000000 */
        /* <DEDUP_REMOVED lines=112> */
[----:B------:R-:W-:Y:S02]  /*0cf0*/  FADD R6, R5, R6 ;  /* 0x0000000605067221 */ /* 0x000fe40000000000 */
[----:B------:R-:W3:Y:S02]  /*0d00*/  LDC.64 R4, c[0x0][0x390] ;  /* 0x0000e400ff047b82 */ /* 0x000ee40000000a00 */
[----:B------:R-:W-:-:S04]  /*0d10*/  FADD R7, R6, R7 ;  /* 0x0000000706077221 */ /* 0x000fc80000000000 */
[----:B-1----:R-:W-:-:S04]  /*0d20*/  FADD R16, R7, R16 ;  /* 0x0000001007107221 */ /* 0x002fc80000000000 */
[----:B------:R-:W-:-:S04]  /*0d30*/  FADD R17, R16, R17 ;  /* 0x0000001110117221 */ /* 0x000fc80000000000 */
[----:B------:R-:W-:-:S04]  /*0d40*/  FADD R18, R17, R18 ;  /* 0x0000001211127221 */ /* 0x000fc80000000000 */
[----:B------:R-:W-:-:S04]  /*0d50*/  FADD R19, R18, R19 ;  /* 0x0000001312137221 */ /* 0x000fc80000000000 */
[----:B--2---:R-:W-:-:S04]  /*0d60*/  FADD R12, R19, R12 ;  /* 0x0000000c130c7221 */ /* 0x004fc80000000000 */
[----:B------:R-:W-:-:S04]  /*0d70*/  FADD R13, R12, R13 ;  /* 0x0000000d0c0d7221 */ /* 0x000fc80000000000 */
[----:B------:R-:W-:-:S04]  /*0d80*/  FADD R14, R13, R14 ;  /* 0x0000000e0d0e7221 */ /* 0x000fc80000000000 */
[----:B------:R-:W-:-:S04]  /*0d90*/  FADD R15, R14, R15 ;  /* 0x0000000f0e0f7221 */ /* 0x000fc80000000000 */
[----:B0-----:R-:W-:-:S04]  /*0da0*/  FADD R8, R15, R8 ;  /* 0x000000080f087221 */ /* 0x001fc80000000000 */
[----:B------:R-:W-:-:S04]  /*0db0*/  FADD R9, R8, R9 ;  /* 0x0000000908097221 */ /* 0x000fc80000000000 */
[----:B------:R-:W-:-:S04]  /*0dc0*/  FADD R10, R9, R10 ;  /* 0x0000000a090a7221 */ /* 0x000fc80000000000 */
[----:B------:R-:W-:-:S05]  /*0dd0*/  FADD R11, R10, R11 ;  /* 0x0000000b0a0b7221 */ /* 0x000fca0000000000 */
[----:B---3--:R-:W-:Y:S01]  /*0de0*/  REDG.E.ADD.F32.FTZ.RN.STRONG.GPU desc[UR36][R4.64], R11 ;  /* 0x0000000b040079a6 */ /* 0x008fe2000c12f324 */
[----:B------:R-:W-:Y:S05]  /*0df0*/  EXIT ;  /* 0x000000000000794d */ /* 0x000fea0003800000 */
.L_x_44:
        /* <DEDUP_REMOVED lines=16> */
.L_x_55:


//--------------------- .nv.global.init           --------------------------
	.section	.nv.global.init,"aw",@progbits
.nv.global.init:
	.type		$str$2,@object
	.size		$str$2,($str$1 - $str$2)
$str$2:
        /*0000*/ 	.byte	0x62, 0x5b, 0x25, 0x64, 0x20, 0x2a, 0x20, 0x25, 0x64, 0x20, 0x2b, 0x20, 0x25, 0x64, 0x5d, 0x20
        /*0010*/ 	.byte	0x3d, 0x20, 0x25, 0x66, 0x0a, 0x00
	.type		$str$1,@object
	.size		$str$1,($str - $str$1)
$str$1:
        /*0016*/ 	.byte	0x61, 0x5b, 0x25, 0x64, 0x20, 0x2a, 0x20, 0x25, 0x64, 0x20, 0x2b, 0x20, 0x25, 0x64, 0x5d, 0x20
        /*0026*/ 	.byte	0x3d, 0x20, 0x25, 0x66, 0x0a, 0x00
	.type		$str,@object
	.size		$str,(.L_0 - $str)
$str:
        /*002c*/ 	.byte	0x2d, 0x2d, 0x2d, 0x2d, 0x2d, 0x2d, 0x2d, 0x2d, 0x2d, 0x2d, 0x2d, 0x2d, 0x2d, 0x2d, 0x2d, 0x2d
        /*003c*/ 	.byte	0x2d, 0x2d, 0x2d, 0x2d, 0x2d, 0x2d, 0x0a, 0x00
.L_0:


//--------------------- .nv.shared._Z12eval_y_simpsPfS_S_ --------------------------
	.section	.nv.shared._Z12eval_y_simpsPfS_S_,"aw",@nobits
	.sectionflags	@""
	.align	4
.nv.shared._Z12eval_y_simpsPfS_S_:
	.zero		1536


//--------------------- .nv.shared.reserved.0     --------------------------
	.section	.nv.shared.reserved.0,"aw",@nobits
	.weak		__nv_reservedSMEM_offset_0_alias
	.size		__nv_reservedSMEM_offset_0_alias, 0, 64
	.other		__nv_reservedSMEM_offset_0_alias,@"STO_CUDA_RESERVED_SHARED STV_DEFAULT"
__nv_reservedSMEM_offset_0_alias:
	.zero		0
	.zero		64


//--------------------- .nv.shared._Z12eval_y_trapzPfS_ --------------------------
	.section	.nv.shared._Z12eval_y_trapzPfS_,"aw",@nobits
	.sectionflags	@""
	.align	4
.nv.shared._Z12eval_y_trapzPfS_:
	.zero		1536


//--------------------- .nv.shared._Z11eval_y_rectPfS_ --------------------------
	.section	.nv.shared._Z11eval_y_rectPfS_,"aw",@nobits
	.sectionflags	@""
	.align	4
.nv.shared._Z11eval_y_rectPfS_:
	.zero		1536


//--------------------- .nv.shared._Z8ScalMultPKfS0_Pfi --------------------------
	.section	.nv.shared._Z8ScalMultPKfS0_Pfi,"aw",@nobits
	.sectionflags	@""
	.align	4
.nv.shared._Z8ScalMultPKfS0_Pfi:
	.zero		1536


//--------------------- .nv.constant0._Z12eval_y_simpsPfS_S_ --------------------------
	.section	.nv.constant0._Z12eval_y_simpsPfS_S_,"a",@progbits
	.sectionflags	@""
	.align	4
.nv.constant0._Z12eval_y_simpsPfS_S_:
	.zero		920


//--------------------- .nv.constant0._Z12eval_y_trapzPfS_ --------------------------
	.section	.nv.constant0._Z12eval_y_trapzPfS_,"a",@progbits
	.sectionflags	@""
	.align	4
.nv.constant0._Z12eval_y_trapzPfS_:
	.zero		912


//--------------------- .nv.constant0._Z11eval_y_rectPfS_ --------------------------
	.section	.nv.constant0._Z11eval_y_rectPfS_,"a",@progbits
	.sectionflags	@""
	.align	4
.nv.constant0._Z11eval_y_rectPfS_:
	.zero		912


//--------------------- .nv.constant0._Z6eval_xPfS_ --------------------------
	.section	.nv.constant0._Z6eval_xPfS_,"a",@progbits
	.sectionflags	@""
	.align	4
.nv.constant0._Z6eval_xPfS_:
	.zero		912


//--------------------- .nv.constant0._Z10eval_sqrtfPfS_ --------------------------
	.section	.nv.constant0._Z10eval_sqrtfPfS_,"a",@progbits
	.sectionflags	@""
	.align	4
.nv.constant0._Z10eval_sqrtfPfS_:
	.zero		912


//--------------------- .nv.constant0._Z8ScalMultPKfS0_Pfi --------------------------
	.section	.nv.constant0._Z8ScalMultPKfS0_Pfi,"a",@progbits
	.sectionflags	@""
	.align	4
.nv.constant0._Z8ScalMultPKfS0_Pfi:
	.zero		924


//--------------------- SYMBOLS --------------------------

	.type		.nv.reservedSmem.offset0,@object
	.size		.nv.reservedSmem.offset0,0x4
	.type		.nv.reservedSmem.cap,@object
	.size		.nv.reservedSmem.cap,0x4
	.type		vprintf,@function
